//
// Generated by NVIDIA NVVM Compiler
//
// Compiler Build ID: CL-36424714
// Cuda compilation tools, release 13.0, V13.0.88
// Based on NVVM 20.0.0
//

.version 9.0
.target sm_100
.address_size 64

	// .globl	_Z16nodiag_normalizePdS_ii

.visible .entry _Z16nodiag_normalizePdS_ii(
	.param .u64 .ptr .align 1 _Z16nodiag_normalizePdS_ii_param_0,
	.param .u64 .ptr .align 1 _Z16nodiag_normalizePdS_ii_param_1,
	.param .u32 _Z16nodiag_normalizePdS_ii_param_2,
	.param .u32 _Z16nodiag_normalizePdS_ii_param_3
)
{
	.reg .pred 	%p<5>;
	.reg .b32 	%r<17>;
	.reg .b64 	%rd<10>;
	.reg .b64 	%fd<7>;

	ld.param.u64 	%rd1, [_Z16nodiag_normalizePdS_ii_param_0];
	ld.param.u64 	%rd2, [_Z16nodiag_normalizePdS_ii_param_1];
	ld.param.u32 	%r5, [_Z16nodiag_normalizePdS_ii_param_2];
	ld.param.u32 	%r4, [_Z16nodiag_normalizePdS_ii_param_3];
	mov.u32 	%r6, %ctaid.x;
	mov.u32 	%r7, %ntid.x;
	mov.u32 	%r8, %tid.x;
	mad.lo.s32 	%r1, %r6, %r7, %r8;
	mov.u32 	%r9, %ctaid.y;
	mov.u32 	%r10, %ntid.y;
	mov.u32 	%r11, %tid.y;
	mad.lo.s32 	%r12, %r9, %r10, %r11;
	max.s32 	%r13, %r1, %r12;
	setp.ge.s32 	%p1, %r13, %r5;
	@%p1 bra 	$L__BB0_3;
	setp.ne.s32 	%p2, %r1, %r4;
	setp.eq.s32 	%p3, %r1, %r12;
	or.pred  	%p4, %p2, %p3;
	@%p4 bra 	$L__BB0_3;
	cvta.to.global.u64 	%rd3, %rd1;
	mul.lo.s32 	%r14, %r4, %r5;
	add.s32 	%r15, %r14, %r12;
	cvta.to.global.u64 	%rd4, %rd2;
	mul.wide.s32 	%rd5, %r15, 8;
	add.s64 	%rd6, %rd4, %rd5;
	ld.global.f64 	%fd1, [%rd6];
	add.s32 	%r16, %r14, %r4;
	mul.wide.s32 	%rd7, %r16, 8;
	add.s64 	%rd8, %rd3, %rd7;
	ld.global.f64 	%fd2, [%rd8];
	div.rn.f64 	%fd3, %fd1, %fd2;
	st.global.f64 	[%rd6], %fd3;
	add.s64 	%rd9, %rd3, %rd5;
	ld.global.f64 	%fd4, [%rd9];
	ld.global.f64 	%fd5, [%rd8];
	div.rn.f64 	%fd6, %fd4, %fd5;
	st.global.f64 	[%rd9], %fd6;
$L__BB0_3:
	ret;

}
	// .globl	_Z14diag_normalizePdS_ii
.visible .entry _Z14diag_normalizePdS_ii(
	.param .u64 .ptr .align 1 _Z14diag_normalizePdS_ii_param_0,
	.param .u64 .ptr .align 1 _Z14diag_normalizePdS_ii_param_1,
	.param .u32 _Z14diag_normalizePdS_ii_param_2,
	.param .u32 _Z14diag_normalizePdS_ii_param_3
)
{
	.reg .pred 	%p<5>;
	.reg .b32 	%r<15>;
	.reg .b64 	%rd<10>;
	.reg .b64 	%fd<6>;

	ld.param.u64 	%rd1, [_Z14diag_normalizePdS_ii_param_0];
	ld.param.u64 	%rd2, [_Z14diag_normalizePdS_ii_param_1];
	ld.param.u32 	%r5, [_Z14diag_normalizePdS_ii_param_2];
	ld.param.u32 	%r4, [_Z14diag_normalizePdS_ii_param_3];
	mov.u32 	%r6, %ctaid.x;
	mov.u32 	%r7, %ntid.x;
	mov.u32 	%r8, %tid.x;
	mad.lo.s32 	%r1, %r6, %r7, %r8;
	mov.u32 	%r9, %ctaid.y;
	mov.u32 	%r10, %ntid.y;
	mov.u32 	%r11, %tid.y;
	mad.lo.s32 	%r12, %r9, %r10, %r11;
	max.s32 	%r13, %r1, %r12;
	setp.ge.s32 	%p1, %r13, %r5;
	@%p1 bra 	$L__BB1_3;
	setp.ne.s32 	%p2, %r1, %r12;
	setp.ne.s32 	%p3, %r1, %r4;
	or.pred  	%p4, %p2, %p3;
	@%p4 bra 	$L__BB1_3;
	cvta.to.global.u64 	%rd3, %rd1;
	mad.lo.s32 	%r14, %r4, %r5, %r4;
	cvta.to.global.u64 	%rd4, %rd2;
	mul.wide.u32 	%rd5, %r14, 8;
	add.s64 	%rd6, %rd4, %rd5;
	ld.global.f64 	%fd1, [%rd6];
	mul.wide.s32 	%rd7, %r14, 8;
	add.s64 	%rd8, %rd3, %rd7;
	ld.global.f64 	%fd2, [%rd8];
	div.rn.f64 	%fd3, %fd1, %fd2;
	st.global.f64 	[%rd6], %fd3;
	add.s64 	%rd9, %rd3, %rd5;
	ld.global.f64 	%fd4, [%rd9];
	div.rn.f64 	%fd5, %fd4, %fd4;
	st.global.f64 	[%rd9], %fd5;
$L__BB1_3:
	ret;

}
	// .globl	_Z11gaussjordanPdS_ii
.visible .entry _Z11gaussjordanPdS_ii(
	.param .u64 .ptr .align 1 _Z11gaussjordanPdS_ii_param_0,
	.param .u64 .ptr .align 1 _Z11gaussjordanPdS_ii_param_1,
	.param .u32 _Z11gaussjordanPdS_ii_param_2,
	.param .u32 _Z11gaussjordanPdS_ii_param_3
)
{
	.reg .pred 	%p<5>;
	.reg .b32 	%r<18>;
	.reg .b64 	%rd<15>;
	.reg .b64 	%fd<11>;

	ld.param.u64 	%rd4, [_Z11gaussjordanPdS_ii_param_0];
	ld.param.u64 	%rd3, [_Z11gaussjordanPdS_ii_param_1];
	ld.param.u32 	%r7, [_Z11gaussjordanPdS_ii_param_2];
	ld.param.u32 	%r6, [_Z11gaussjordanPdS_ii_param_3];
	cvta.to.global.u64 	%rd1, %rd4;
	mov.u32 	%r8, %ctaid.x;
	mov.u32 	%r9, %ntid.x;
	mov.u32 	%r10, %tid.x;
	mad.lo.s32 	%r1, %r8, %r9, %r10;
	mov.u32 	%r11, %ctaid.y;
	mov.u32 	%r12, %ntid.y;
	mov.u32 	%r13, %tid.y;
	mad.lo.s32 	%r14, %r11, %r12, %r13;
	max.s32 	%r15, %r1, %r14;
	setp.ge.s32 	%p1, %r15, %r7;
	setp.eq.s32 	%p2, %r1, %r6;
	or.pred  	%p3, %p1, %p2;
	@%p3 bra 	$L__BB2_3;
	cvta.to.global.u64 	%rd5, %rd3;
	mad.lo.s32 	%r3, %r6, %r7, %r14;
	mul.wide.s32 	%rd6, %r3, 8;
	add.s64 	%rd7, %rd5, %rd6;
	ld.global.f64 	%fd1, [%rd7];
	mul.lo.s32 	%r16, %r7, %r1;
	add.s32 	%r17, %r16, %r6;
	mul.wide.s32 	%rd8, %r17, 8;
	add.s64 	%rd2, %rd1, %rd8;
	ld.global.f64 	%fd2, [%rd2];
	mul.f64 	%fd3, %fd1, %fd2;
	add.s32 	%r4, %r16, %r14;
	mul.wide.s32 	%rd9, %r4, 8;
	add.s64 	%rd10, %rd5, %rd9;
	ld.global.f64 	%fd4, [%rd10];
	sub.f64 	%fd5, %fd4, %fd3;
	st.global.f64 	[%rd10], %fd5;
	setp.eq.s32 	%p4, %r14, %r6;
	@%p4 bra 	$L__BB2_3;
	add.s64 	%rd12, %rd1, %rd6;
	ld.global.f64 	%fd6, [%rd12];
	ld.global.f64 	%fd7, [%rd2];
	mul.f64 	%fd8, %fd6, %fd7;
	add.s64 	%rd14, %rd1, %rd9;
	ld.global.f64 	%fd9, [%rd14];
	sub.f64 	%fd10, %fd9, %fd8;
	st.global.f64 	[%rd14], %fd10;
$L__BB2_3:
	ret;

}
	// .globl	_Z8set_zeroPdS_ii
.visible .entry _Z8set_zeroPdS_ii(
	.param .u64 .ptr .align 1 _Z8set_zeroPdS_ii_param_0,
	.param .u64 .ptr .align 1 _Z8set_zeroPdS_ii_param_1,
	.param .u32 _Z8set_zeroPdS_ii_param_2,
	.param .u32 _Z8set_zeroPdS_ii_param_3
)
{
	.reg .pred 	%p<6>;
	.reg .b32 	%r<13>;
	.reg .b64 	%rd<6>;

	ld.param.u64 	%rd1, [_Z8set_zeroPdS_ii_param_0];
	ld.param.u32 	%r2, [_Z8set_zeroPdS_ii_param_2];
	ld.param.u32 	%r3, [_Z8set_zeroPdS_ii_param_3];
	mov.u32 	%r4, %ctaid.x;
	mov.u32 	%r5, %ntid.x;
	mov.u32 	%r6, %tid.x;
	mad.lo.s32 	%r1, %r4, %r5, %r6;
	mov.u32 	%r7, %ctaid.y;
	mov.u32 	%r8, %ntid.y;
	mov.u32 	%r9, %tid.y;
	mad.lo.s32 	%r10, %r7, %r8, %r9;
	max.s32 	%r11, %r1, %r10;
	setp.ge.s32 	%p1, %r11, %r2;
	setp.eq.s32 	%p2, %r1, %r3;
	or.pred  	%p3, %p1, %p2;
	setp.ne.s32 	%p4, %r10, %r3;
	or.pred  	%p5, %p4, %p3;
	@%p5 bra 	$L__BB3_2;
	cvta.to.global.u64 	%rd2, %rd1;
	mad.lo.s32 	%r12, %r2, %r1, %r3;
	mul.wide.s32 	%rd3, %r12, 8;
	add.s64 	%rd4, %rd2, %rd3;
	mov.b64 	%rd5, 0;
	st.global.u64 	[%rd4], %rd5;
$L__BB3_2:
	ret;

}


// ===== COMPILED SASS (sm_100) =====

	.target	sm_100

	.elftype	@"ET_EXEC"


//--------------------- .note.nv.tkinfo           --------------------------
	.section	.note.nv.tkinfo,"",@"SHT_NOTE"
	.sectionflags	@"SHF_NOTE_NV_TKINFO"
	.tkinfo
        /*0018*/ 	.word	0x00000002
        /*0030*/ 	.string	""
        /*0030*/ 	.string	"ptxas"
        /*0030*/ 	.string	"Cuda compilation tools, release 13.0, V13.0.88"
        /*0030*/ 	.string	"Build cuda_13.0.r13.0/compiler.36424714_0"
        /*0030*/ 	.string	"-arch sm_100 -m 64 "



//--------------------- .note.nv.cuinfo           --------------------------
	.section	.note.nv.cuinfo,"",@"SHT_NOTE"
	.sectionflags	@"SHF_NOTE_NV_CUINFO"
        /*0018*/ 	.short	0x0002
        /*001a*/ 	.short	0x0064
        /*001c*/ 	.short	0x0082
	.zero		2


//--------------------- .nv.info                  --------------------------
	.section	.nv.info,"",@"SHT_CUDA_INFO"
	.align	4


	//----- nvinfo : EIATTR_REGCOUNT
	.align		4
        /*0000*/ 	.byte	0x04, 0x2f
        /*0002*/ 	.short	(.L_1 - .L_0)
	.align		4
.L_0:
        /*0004*/ 	.word	index@(_Z16nodiag_normalizePdS_ii)
        /*0008*/ 	.word	0x0000001d


	//----- nvinfo : EIATTR_FRAME_SIZE
	.align		4
.L_1:
        /*000c*/ 	.byte	0x04, 0x11
        /*000e*/ 	.short	(.L_3 - .L_2)
	.align		4
.L_2:
        /*0010*/ 	.word	index@($__internal_1_$__cuda_sm20_div_rn_f64_full)
        /*0014*/ 	.word	0x00000000


	//----- nvinfo : EIATTR_FRAME_SIZE
	.align		4
.L_3:
        /*0018*/ 	.byte	0x04, 0x11
        /*001a*/ 	.short	(.L_5 - .L_4)
	.align		4
.L_4:
        /*001c*/ 	.word	index@(_Z16nodiag_normalizePdS_ii)
        /*0020*/ 	.word	0x00000000


	//----- nvinfo : EIATTR_REGCOUNT
	.align		4
.L_5:
        /*0024*/ 	.byte	0x04, 0x2f
        /*0026*/ 	.short	(.L_7 - .L_6)
	.align		4
.L_6:
        /*0028*/ 	.word	index@(_Z14diag_normalizePdS_ii)
        /*002c*/ 	.word	0x0000001c


	//----- nvinfo : EIATTR_FRAME_SIZE
	.align		4
.L_7:
        /*0030*/ 	.byte	0x04, 0x11
        /*0032*/ 	.short	(.L_9 - .L_8)
	.align		4
.L_8:
        /*0034*/ 	.word	index@($__internal_0_$__cuda_sm20_div_rn_f64_full)
        /*0038*/ 	.word	0x00000000


	//----- nvinfo : EIATTR_FRAME_SIZE
	.align		4
.L_9:
        /*003c*/ 	.byte	0x04, 0x11
        /*003e*/ 	.short	(.L_11 - .L_10)
	.align		4
.L_10:
        /*0040*/ 	.word	index@(_Z14diag_normalizePdS_ii)
        /*0044*/ 	.word	0x00000000


	//----- nvinfo : EIATTR_REGCOUNT
	.align		4
.L_11:
        /*0048*/ 	.byte	0x04, 0x2f
        /*004a*/ 	.short	(.L_13 - .L_12)
	.align		4
.L_12:
        /*004c*/ 	.word	index@(_Z11gaussjordanPdS_ii)
        /*0050*/ 	.word	0x00000018


	//----- nvinfo : EIATTR_FRAME_SIZE
	.align		4
.L_13:
        /*0054*/ 	.byte	0x04, 0x11
        /*0056*/ 	.short	(.L_15 - .L_14)
	.align		4
.L_14:
        /*0058*/ 	.word	index@(_Z11gaussjordanPdS_ii)
        /*005c*/ 	.word	0x00000000


	//----- nvinfo : EIATTR_REGCOUNT
	.align		4
.L_15:
        /*0060*/ 	.byte	0x04, 0x2f
        /*0062*/ 	.short	(.L_17 - .L_16)
	.align		4
.L_16:
        /*0064*/ 	.word	index@(_Z8set_zeroPdS_ii)
        /*0068*/ 	.word	0x0000000a


	//----- nvinfo : EIATTR_FRAME_SIZE
	.align		4
.L_17:
        /*006c*/ 	.byte	0x04, 0x11
        /*006e*/ 	.short	(.L_19 - .L_18)
	.align		4
.L_18:
        /*0070*/ 	.word	index@(_Z8set_zeroPdS_ii)
        /*0074*/ 	.word	0x00000000


	//----- nvinfo : EIATTR_MIN_STACK_SIZE
	.align		4
.L_19:
        /*0078*/ 	.byte	0x04, 0x12
        /*007a*/ 	.short	(.L_21 - .L_20)
	.align		4
.L_20:
        /*007c*/ 	.word	index@(_Z8set_zeroPdS_ii)
        /*0080*/ 	.word	0x00000000


	//----- nvinfo : EIATTR_MIN_STACK_SIZE
	.align		4
.L_21:
        /*0084*/ 	.byte	0x04, 0x12
        /*0086*/ 	.short	(.L_23 - .L_22)
	.align		4
.L_22:
        /*0088*/ 	.word	index@(_Z11gaussjordanPdS_ii)
        /*008c*/ 	.word	0x00000000


	//----- nvinfo : EIATTR_MIN_STACK_SIZE
	.align		4
.L_23:
        /*0090*/ 	.byte	0x04, 0x12
        /*0092*/ 	.short	(.L_25 - .L_24)
	.align		4
.L_24:
        /*0094*/ 	.word	index@(_Z14diag_normalizePdS_ii)
        /*0098*/ 	.word	0x00000000


	//----- nvinfo : EIATTR_MIN_STACK_SIZE
	.align		4
.L_25:
        /*009c*/ 	.byte	0x04, 0x12
        /*009e*/ 	.short	(.L_27 - .L_26)
	.align		4
.L_26:
        /*00a0*/ 	.word	index@(_Z16nodiag_normalizePdS_ii)
        /*00a4*/ 	.word	0x00000000
.L_27:


//--------------------- .nv.compat                --------------------------
	.section	.nv.compat,"",@"SHT_CUDA_COMPAT_INFO"
	.align	4
        /*0000*/ 	.byte	0x02, 0x09, 0x00, 0x00, 0x02, 0x02, 0x01, 0x00, 0x02, 0x05, 0x05, 0x00, 0x03, 0x07, 0x01, 0x01
        /*0010*/ 	.byte	0x02, 0x03, 0x00, 0x00, 0x02, 0x06, 0x01, 0x00, 0x04, 0x0b, 0x08, 0x00, 0x01, 0x00, 0x00, 0x00
        /*0020*/ 	.byte	0x00, 0x00, 0x00, 0x00


//--------------------- .nv.info._Z8set_zeroPdS_ii --------------------------
	.section	.nv.info._Z8set_zeroPdS_ii,"",@"SHT_CUDA_INFO"
	.sectionflags	@""
	.align	4


	//----- nvinfo : EIATTR_CUDA_API_VERSION
	.align		4
        /*0000*/ 	.byte	0x04, 0x37
        /*0002*/ 	.short	(.L_29 - .L_28)
.L_28:
        /*0004*/ 	.word	0x00000082


	//----- nvinfo : EIATTR_KPARAM_INFO
	.align		4
.L_29:
        /*0008*/ 	.byte	0x04, 0x17
        /*000a*/ 	.short	(.L_31 - .L_30)
.L_30:
        /*000c*/ 	.word	0x00000000
        /*0010*/ 	.short	0x0003
        /*0012*/ 	.short	0x0014
        /*0014*/ 	.byte	0x00, 0xf0, 0x11, 0x00


	//----- nvinfo : EIATTR_KPARAM_INFO
	.align		4
.L_31:
        /*0018*/ 	.byte	0x04, 0x17
        /*001a*/ 	.short	(.L_33 - .L_32)
.L_32:
        /*001c*/ 	.word	0x00000000
        /*0020*/ 	.short	0x0002
        /*0022*/ 	.short	0x0010
        /*0024*/ 	.byte	0x00, 0xf0, 0x11, 0x00


	//----- nvinfo : EIATTR_KPARAM_INFO
	.align		4
.L_33:
        /*0028*/ 	.byte	0x04, 0x17
        /*002a*/ 	.short	(.L_35 - .L_34)
.L_34:
        /*002c*/ 	.word	0x00000000
        /*0030*/ 	.short	0x0001
        /*0032*/ 	.short	0x0008
        /*0034*/ 	.byte	0x00, 0xf5, 0x21, 0x00


	//----- nvinfo : EIATTR_KPARAM_INFO
	.align		4
.L_35:
        /*0038*/ 	.byte	0x04, 0x17
        /*003a*/ 	.short	(.L_37 - .L_36)
.L_36:
        /*003c*/ 	.word	0x00000000
        /*0040*/ 	.short	0x0000
        /*0042*/ 	.short	0x0000
        /*0044*/ 	.byte	0x00, 0xf5, 0x21, 0x00


	//----- nvinfo : EIATTR_SPARSE_MMA_MASK
	.align		4
.L_37:
        /*0048*/ 	.byte	0x03, 0x50
        /*004a*/ 	.short	0x0000


	//----- nvinfo : EIATTR_MAXREG_COUNT
	.align		4
        /*004c*/ 	.byte	0x03, 0x1b
        /*004e*/ 	.short	0x00ff


	//----- nvinfo : EIATTR_MERCURY_ISA_VERSION
	.align		4
        /*0050*/ 	.byte	0x03, 0x5f
        /*0052*/ 	.short	0x0101


	//----- nvinfo : EIATTR_VRC_CTA_INIT_COUNT
	.align		4
        /*0054*/ 	.byte	0x02, 0x4a
	.zero		1
	.zero		1


	//----- nvinfo : EIATTR_EXIT_INSTR_OFFSETS
	.align		4
        /*0058*/ 	.byte	0x04, 0x1c
        /*005a*/ 	.short	(.L_39 - .L_38)


	//   ....[0]....
.L_38:
        /*005c*/ 	.word	0x000000e0


	//   ....[1]....
        /*0060*/ 	.word	0x00000140


	//----- nvinfo : EIATTR_CBANK_PARAM_SIZE
	.align		4
.L_39:
        /*0064*/ 	.byte	0x03, 0x19
        /*0066*/ 	.short	0x0018


	//----- nvinfo : EIATTR_PARAM_CBANK
	.align		4
        /*0068*/ 	.byte	0x04, 0x0a
        /*006a*/ 	.short	(.L_41 - .L_40)
	.align		4
.L_40:
        /*006c*/ 	.word	index@(.nv.constant0._Z8set_zeroPdS_ii)
        /*0070*/ 	.short	0x0380
        /*0072*/ 	.short	0x0018


	//----- nvinfo : EIATTR_SW_WAR
	.align		4
.L_41:
        /*0074*/ 	.byte	0x04, 0x36
        /*0076*/ 	.short	(.L_43 - .L_42)
.L_42:
        /*0078*/ 	.word	0x00000008
.L_43:


//--------------------- .nv.info._Z11gaussjordanPdS_ii --------------------------
	.section	.nv.info._Z11gaussjordanPdS_ii,"",@"SHT_CUDA_INFO"
	.sectionflags	@""
	.align	4


	//----- nvinfo : EIATTR_CUDA_API_VERSION
	.align		4
        /*0000*/ 	.byte	0x04, 0x37
        /*0002*/ 	.short	(.L_45 - .L_44)
.L_44:
        /*0004*/ 	.word	0x00000082


	//----- nvinfo : EIATTR_KPARAM_INFO
	.align		4
.L_45:
        /*0008*/ 	.byte	0x04, 0x17
        /*000a*/ 	.short	(.L_47 - .L_46)
.L_46:
        /*000c*/ 	.word	0x00000000
        /*0010*/ 	.short	0x0003
        /*0012*/ 	.short	0x0014
        /*0014*/ 	.byte	0x00, 0xf0, 0x11, 0x00


	//----- nvinfo : EIATTR_KPARAM_INFO
	.align		4
.L_47:
        /*0018*/ 	.byte	0x04, 0x17
        /*001a*/ 	.short	(.L_49 - .L_48)
.L_48:
        /*001c*/ 	.word	0x00000000
        /*0020*/ 	.short	0x0002
        /*0022*/ 	.short	0x0010
        /*0024*/ 	.byte	0x00, 0xf0, 0x11, 0x00


	//----- nvinfo : EIATTR_KPARAM_INFO
	.align		4
.L_49:
        /*0028*/ 	.byte	0x04, 0x17
        /*002a*/ 	.short	(.L_51 - .L_50)
.L_50:
        /*002c*/ 	.word	0x00000000
        /*0030*/ 	.short	0x0001
        /*0032*/ 	.short	0x0008
        /*0034*/ 	.byte	0x00, 0xf5, 0x21, 0x00


	//----- nvinfo : EIATTR_KPARAM_INFO
	.align		4
.L_51:
        /*0038*/ 	.byte	0x04, 0x17
        /*003a*/ 	.short	(.L_53 - .L_52)
.L_52:
        /*003c*/ 	.word	0x00000000
        /*0040*/ 	.short	0x0000
        /*0042*/ 	.short	0x0000
        /*0044*/ 	.byte	0x00, 0xf5, 0x21, 0x00


	//----- nvinfo : EIATTR_SPARSE_MMA_MASK
	.align		4
.L_53:
        /*0048*/ 	.byte	0x03, 0x50
        /*004a*/ 	.short	0x0000


	//----- nvinfo : EIATTR_MAXREG_COUNT
	.align		4
        /*004c*/ 	.byte	0x03, 0x1b
        /*004e*/ 	.short	0x00ff


	//----- nvinfo : EIATTR_MERCURY_ISA_VERSION
	.align		4
        /*0050*/ 	.byte	0x03, 0x5f
        /*0052*/ 	.short	0x0101


	//----- nvinfo : EIATTR_VRC_CTA_INIT_COUNT
	.align		4
        /*0054*/ 	.byte	0x02, 0x4a
	.zero		1
	.zero		1


	//----- nvinfo : EIATTR_EXIT_INSTR_OFFSETS
	.align		4
        /*0058*/ 	.byte	0x04, 0x1c
        /*005a*/ 	.short	(.L_55 - .L_54)


	//   ....[0]....
.L_54:
        /*005c*/ 	.word	0x000000d0


	//   ....[1]....
        /*0060*/ 	.word	0x000001d0


	//   ....[2]....
        /*0064*/ 	.word	0x00000250


	//----- nvinfo : EIATTR_CBANK_PARAM_SIZE
	.align		4
.L_55:
        /*0068*/ 	.byte	0x03, 0x19
        /*006a*/ 	.short	0x0018


	//----- nvinfo : EIATTR_PARAM_CBANK
	.align		4
        /*006c*/ 	.byte	0x04, 0x0a
        /*006e*/ 	.short	(.L_57 - .L_56)
	.align		4
.L_56:
        /*0070*/ 	.word	index@(.nv.constant0._Z11gaussjordanPdS_ii)
        /*0074*/ 	.short	0x0380
        /*0076*/ 	.short	0x0018


	//----- nvinfo : EIATTR_SW_WAR
	.align		4
.L_57:
        /*0078*/ 	.byte	0x04, 0x36
        /*007a*/ 	.short	(.L_59 - .L_58)
.L_58:
        /*007c*/ 	.word	0x00000008
.L_59:


//--------------------- .nv.info._Z14diag_normalizePdS_ii --------------------------
	.section	.nv.info._Z14diag_normalizePdS_ii,"",@"SHT_CUDA_INFO"
	.sectionflags	@""
	.align	4


	//----- nvinfo : EIATTR_CUDA_API_VERSION
	.align		4
        /*0000*/ 	.byte	0x04, 0x37
        /*0002*/ 	.short	(.L_61 - .L_60)
.L_60:
        /*0004*/ 	.word	0x00000082


	//----- nvinfo : EIATTR_KPARAM_INFO
	.align		4
.L_61:
        /*0008*/ 	.byte	0x04, 0x17
        /*000a*/ 	.short	(.L_63 - .L_62)
.L_62:
        /*000c*/ 	.word	0x00000000
        /*0010*/ 	.short	0x0003
        /*0012*/ 	.short	0x0014
        /*0014*/ 	.byte	0x00, 0xf0, 0x11, 0x00


	//----- nvinfo : EIATTR_KPARAM_INFO
	.align		4
.L_63:
        /*0018*/ 	.byte	0x04, 0x17
        /*001a*/ 	.short	(.L_65 - .L_64)
.L_64:
        /*001c*/ 	.word	0x00000000
        /*0020*/ 	.short	0x0002
        /*0022*/ 	.short	0x0010
        /*0024*/ 	.byte	0x00, 0xf0, 0x11, 0x00


	//----- nvinfo : EIATTR_KPARAM_INFO
	.align		4
.L_65:
        /*0028*/ 	.byte	0x04, 0x17
        /*002a*/ 	.short	(.L_67 - .L_66)
.L_66:
        /*002c*/ 	.word	0x00000000
        /*0030*/ 	.short	0x0001
        /*0032*/ 	.short	0x0008
        /*0034*/ 	.byte	0x00, 0xf5, 0x21, 0x00


	//----- nvinfo : EIATTR_KPARAM_INFO
	.align		4
.L_67:
        /*0038*/ 	.byte	0x04, 0x17
        /*003a*/ 	.short	(.L_69 - .L_68)
.L_68:
        /*003c*/ 	.word	0x00000000
        /*0040*/ 	.short	0x0000
        /*0042*/ 	.short	0x0000
        /*0044*/ 	.byte	0x00, 0xf5, 0x21, 0x00


	//----- nvinfo : EIATTR_SPARSE_MMA_MASK
	.align		4
.L_69:
        /*0048*/ 	.byte	0x03, 0x50
        /*004a*/ 	.short	0x0000


	//----- nvinfo : EIATTR_MAXREG_COUNT
	.align		4
        /*004c*/ 	.byte	0x03, 0x1b
        /*004e*/ 	.short	0x00ff


	//----- nvinfo : EIATTR_MERCURY_ISA_VERSION
	.align		4
        /*0050*/ 	.byte	0x03, 0x5f
        /*0052*/ 	.short	0x0101


	//----- nvinfo : EIATTR_VRC_CTA_INIT_COUNT
	.align		4
        /*0054*/ 	.byte	0x02, 0x4a
	.zero		1
	.zero		1


	//----- nvinfo : EIATTR_EXIT_INSTR_OFFSETS
	.align		4
        /*0058*/ 	.byte	0x04, 0x1c
        /*005a*/ 	.short	(.L_71 - .L_70)


	//   ....[0]....
.L_70:
        /*005c*/ 	.word	0x000000c0


	//   ....[1]....
        /*0060*/ 	.word	0x00000100


	//   ....[2]....
        /*0064*/ 	.word	0x00000480


	//----- nvinfo : EIATTR_CRS_STACK_SIZE
	.align		4
.L_71:
        /*0068*/ 	.byte	0x04, 0x1e
        /*006a*/ 	.short	(.L_73 - .L_72)
.L_72:
        /*006c*/ 	.word	0x00000000


	//----- nvinfo : EIATTR_CBANK_PARAM_SIZE
	.align		4
.L_73:
        /*0070*/ 	.byte	0x03, 0x19
        /*0072*/ 	.short	0x0018


	//----- nvinfo : EIATTR_PARAM_CBANK
	.align		4
        /*0074*/ 	.byte	0x04, 0x0a
        /*0076*/ 	.short	(.L_75 - .L_74)
	.align		4
.L_74:
        /*0078*/ 	.word	index@(.nv.constant0._Z14diag_normalizePdS_ii)
        /*007c*/ 	.short	0x0380
        /*007e*/ 	.short	0x0018


	//----- nvinfo : EIATTR_SW_WAR
	.align		4
.L_75:
        /*0080*/ 	.byte	0x04, 0x36
        /*0082*/ 	.short	(.L_77 - .L_76)
.L_76:
        /*0084*/ 	.word	0x00000008
.L_77:


//--------------------- .nv.info._Z16nodiag_normalizePdS_ii --------------------------
	.section	.nv.info._Z16nodiag_normalizePdS_ii,"",@"SHT_CUDA_INFO"
	.sectionflags	@""
	.align	4


	//----- nvinfo : EIATTR_CUDA_API_VERSION
	.align		4
        /*0000*/ 	.byte	0x04, 0x37
        /*0002*/ 	.short	(.L_79 - .L_78)
.L_78:
        /*0004*/ 	.word	0x00000082


	//----- nvinfo : EIATTR_KPARAM_INFO
	.align		4
.L_79:
        /*0008*/ 	.byte	0x04, 0x17
        /*000a*/ 	.short	(.L_81 - .L_80)
.L_80:
        /*000c*/ 	.word	0x00000000
        /*0010*/ 	.short	0x0003
        /*0012*/ 	.short	0x0014
        /*0014*/ 	.byte	0x00, 0xf0, 0x11, 0x00


	//----- nvinfo : EIATTR_KPARAM_INFO
	.align		4
.L_81:
        /*0018*/ 	.byte	0x04, 0x17
        /*001a*/ 	.short	(.L_83 - .L_82)
.L_82:
        /*001c*/ 	.word	0x00000000
        /*0020*/ 	.short	0x0002
        /*0022*/ 	.short	0x0010
        /*0024*/ 	.byte	0x00, 0xf0, 0x11, 0x00


	//----- nvinfo : EIATTR_KPARAM_INFO
	.align		4
.L_83:
        /*0028*/ 	.byte	0x04, 0x17
        /*002a*/ 	.short	(.L_85 - .L_84)
.L_84:
        /*002c*/ 	.word	0x00000000
        /*0030*/ 	.short	0x0001
        /*0032*/ 	.short	0x0008
        /*0034*/ 	.byte	0x00, 0xf5, 0x21, 0x00


	//----- nvinfo : EIATTR_KPARAM_INFO
	.align		4
.L_85:
        /*0038*/ 	.byte	0x04, 0x17
        /*003a*/ 	.short	(.L_87 - .L_86)
.L_86:
        /*003c*/ 	.word	0x00000000
        /*0040*/ 	.short	0x0000
        /*0042*/ 	.short	0x0000
        /*0044*/ 	.byte	0x00, 0xf5, 0x21, 0x00


	//----- nvinfo : EIATTR_SPARSE_MMA_MASK
	.align		4
.L_87:
        /*0048*/ 	.byte	0x03, 0x50
        /*004a*/ 	.short	0x0000


	//----- nvinfo : EIATTR_MAXREG_COUNT
	.align		4
        /*004c*/ 	.byte	0x03, 0x1b
        /*004e*/ 	.short	0x00ff


	//----- nvinfo : EIATTR_MERCURY_ISA_VERSION
	.align		4
        /*0050*/ 	.byte	0x03, 0x5f
        /*0052*/ 	.short	0x0101


	//----- nvinfo : EIATTR_VRC_CTA_INIT_COUNT
	.align		4
        /*0054*/ 	.byte	0x02, 0x4a
	.zero		1
	.zero		1


	//----- nvinfo : EIATTR_EXIT_INSTR_OFFSETS
	.align		4
        /*0058*/ 	.byte	0x04, 0x1c
        /*005a*/ 	.short	(.L_89 - .L_88)


	//   ....[0]....
.L_88:
        /*005c*/ 	.word	0x000000c0


	//   ....[1]....
        /*0060*/ 	.word	0x00000100


	//   ....[2]....
        /*0064*/ 	.word	0x000004c0


	//----- nvinfo : EIATTR_CRS_STACK_SIZE
	.align		4
.L_89:
        /*0068*/ 	.byte	0x04, 0x1e
        /*006a*/ 	.short	(.L_91 - .L_90)
.L_90:
        /*006c*/ 	.word	0x00000000


	//----- nvinfo : EIATTR_CBANK_PARAM_SIZE
	.align		4
.L_91:
        /*0070*/ 	.byte	0x03, 0x19
        /*0072*/ 	.short	0x0018


	//----- nvinfo : EIATTR_PARAM_CBANK
	.align		4
        /*0074*/ 	.byte	0x04, 0x0a
        /*0076*/ 	.short	(.L_93 - .L_92)
	.align		4
.L_92:
        /*0078*/ 	.word	index@(.nv.constant0._Z16nodiag_normalizePdS_ii)
        /*007c*/ 	.short	0x0380
        /*007e*/ 	.short	0x0018


	//----- nvinfo : EIATTR_SW_WAR
	.align		4
.L_93:
        /*0080*/ 	.byte	0x04, 0x36
        /*0082*/ 	.short	(.L_95 - .L_94)
.L_94:
        /*0084*/ 	.word	0x00000008
.L_95:


//--------------------- .nv.callgraph             --------------------------
	.section	.nv.callgraph,"",@"SHT_CUDA_CALLGRAPH"
	.align	4
	.sectionentsize	8
	.align		4
        /*0000*/ 	.word	0x00000000
	.align		4
        /*0004*/ 	.word	0xffffffff
	.align		4
        /*0008*/ 	.word	0x00000000
	.align		4
        /*000c*/ 	.word	0xfffffffe
	.align		4
        /*0010*/ 	.word	0x00000000
	.align		4
        /*0014*/ 	.word	0xfffffffd
	.align		4
        /*0018*/ 	.word	0x00000000
	.align		4
        /*001c*/ 	.word	0xfffffffc


//--------------------- .text._Z8set_zeroPdS_ii   --------------------------
	.section	.text._Z8set_zeroPdS_ii,"ax",@progbits
	.align	128
        .global         _Z8set_zeroPdS_ii
        .type           _Z8set_zeroPdS_ii,@function
        .size           _Z8set_zeroPdS_ii,(.L_x_22 - _Z8set_zeroPdS_ii)
        .other          _Z8set_zeroPdS_ii,@"STO_CUDA_ENTRY STV_DEFAULT"
_Z8set_zeroPdS_ii:
.text._Z8set_zeroPdS_ii:
[----:B------:R-:W-:Y:S01]  /*0000*/  LDC R1, c[0x0][0x37c] ;  /* 0x0000df00ff017b82 */ /* 0x000fe20000000800 */
[----:B------:R-:W0:Y:S07]  /*0010*/  S2R R3, SR_TID.X ;  /* 0x0000000000037919 */ /* 0x000e2e0000002100 */
[----:B------:R-:W0:Y:S01]  /*0020*/  LDC R0, c[0x0][0x360] ;  /* 0x0000d800ff007b82 */ /* 0x000e220000000800 */
[----:B------:R-:W1:Y:S07]  /*0030*/  S2R R5, SR_TID.Y ;  /* 0x0000000000057919 */ /* 0x000e6e0000002200 */
[----:B------:R-:W0:Y:S08]  /*0040*/  S2UR UR4, SR_CTAID.X ;  /* 0x00000000000479c3 */ /* 0x000e300000002500 */
[----:B------:R-:W1:Y:S08]  /*0050*/  S2UR UR5, SR_CTAID.Y ;  /* 0x00000000000579c3 */ /* 0x000e700000002600 */
[----:B------:R-:W1:Y:S08]  /*0060*/  LDC R2, c[0x0][0x364] ;  /* 0x0000d900ff027b82 */ /* 0x000e700000000800 */
[----:B------:R-:W2:Y:S01]  /*0070*/  LDC.64 R6, c[0x0][0x390] ;  /* 0x0000e400ff067b82 */ /* 0x000ea20000000a00 */
[----:B0-----:R-:W-:-:S02]  /*0080*/  IMAD R0, R0, UR4, R3 ;  /* 0x0000000400007c24 */ /* 0x001fc4000f8e0203 */
[----:B-1----:R-:W-:-:S05]  /*0090*/  IMAD R2, R2, UR5, R5 ;  /* 0x0000000502027c24 */ /* 0x002fca000f8e0205 */
[C---:B------:R-:W-:Y:S02]  /*00a0*/  VIMNMX R3, PT, PT, R0.reuse, R2, !PT ;  /* 0x0000000200037248 */ /* 0x040fe40007fe0100 */
[----:B--2---:R-:W-:-:S04]  /*00b0*/  ISETP.NE.AND P0, PT, R0, R7, PT ;  /* 0x000000070000720c */ /* 0x004fc80003f05270 */
[----:B------:R-:W-:-:S04]  /*00c0*/  ISETP.GE.OR P0, PT, R3, R6, !P0 ;  /* 0x000000060300720c */ /* 0x000fc80004706670 */
[----:B------:R-:W-:-:S13]  /*00d0*/  ISETP.NE.OR P0, PT, R2, R7, P0 ;  /* 0x000000070200720c */ /* 0x000fda0000705670 */
[----:B------:R-:W-:Y:S05]  /*00e0*/  @P0 EXIT ;  /* 0x000000000000094d */ /* 0x000fea0003800000 */
[----:B------:R-:W0:Y:S01]  /*00f0*/  LDC.64 R2, c[0x0][0x380] ;  /* 0x0000e000ff027b82 */ /* 0x000e220000000a00 */
[----:B------:R-:W1:Y:S01]  /*0100*/  LDCU.64 UR4, c[0x0][0x358] ;  /* 0x00006b00ff0477ac */ /* 0x000e620008000a00 */
[----:B------:R-:W-:-:S04]  /*0110*/  IMAD R5, R0, R6, R7 ;  /* 0x0000000600057224 */ /* 0x000fc800078e0207 */
[----:B0-----:R-:W-:-:S05]  /*0120*/  IMAD.WIDE R2, R5, 0x8, R2 ;  /* 0x0000000805027825 */ /* 0x001fca00078e0202 */
[----:B-1----:R-:W-:Y:S01]  /*0130*/  STG.E.64 desc[UR4][R2.64], RZ ;  /* 0x000000ff02007986 */ /* 0x002fe2000c101b04 */
[----:B------:R-:W-:Y:S05]  /*0140*/  EXIT ;  /* 0x000000000000794d */ /* 0x000fea0003800000 */
.L_x_0:
[----:B------:R-:W-:-:S00]  /*0150*/  BRA `(.L_x_0) ;  /* 0xfffffffc00fc7947 */ /* 0x000fc0000383ffff */
[----:B------:R-:W-:-:S00]  /*0160*/  NOP ;  /* 0x0000000000007918 */ /* 0x000fc00000000000 */
        /* <DEDUP_REMOVED lines=9> */
.L_x_22:


//--------------------- .text._Z11gaussjordanPdS_ii --------------------------
	.section	.text._Z11gaussjordanPdS_ii,"ax",@progbits
	.align	128
        .global         _Z11gaussjordanPdS_ii
        .type           _Z11gaussjordanPdS_ii,@function
        .size           _Z11gaussjordanPdS_ii,(.L_x_23 - _Z11gaussjordanPdS_ii)
        .other          _Z11gaussjordanPdS_ii,@"STO_CUDA_ENTRY STV_DEFAULT"
_Z11gaussjordanPdS_ii:
.text._Z11gaussjordanPdS_ii:
        /* <DEDUP_REMOVED lines=12> */
[----:B------:R-:W-:-:S13]  /*00c0*/  ISETP.GE.OR P0, PT, R3, R4, !P0 ;  /* 0x000000040300720c */ /* 0x000fda0004706670 */
[----:B------:R-:W-:Y:S05]  /*00d0*/  @P0 EXIT ;  /* 0x000000000000094d */ /* 0x000fea0003800000 */
[----:B------:R-:W0:Y:S01]  /*00e0*/  LDC.64 R12, c[0x0][0x388] ;  /* 0x0000e200ff0c7b82 */ /* 0x000e220000000a00 */
[----:B------:R-:W1:Y:S01]  /*00f0*/  LDCU.64 UR4, c[0x0][0x358] ;  /* 0x00006b00ff0477ac */ /* 0x000e620008000a00 */
[-CC-:B------:R-:W-:Y:S02]  /*0100*/  IMAD R19, R5, R4.reuse, R17.reuse ;  /* 0x0000000405137224 */ /* 0x180fe400078e0211 */
[CC--:B------:R-:W-:Y:S02]  /*0110*/  IMAD R21, R0.reuse, R4.reuse, R17 ;  /* 0x0000000400157224 */ /* 0x0c0fe400078e0211 */
[----:B------:R-:W-:Y:S02]  /*0120*/  IMAD R9, R0, R4, R5 ;  /* 0x0000000400097224 */ /* 0x000fe400078e0205 */
[----:B------:R-:W2:Y:S01]  /*0130*/  LDC.64 R2, c[0x0][0x380] ;  /* 0x0000e000ff027b82 */ /* 0x000ea20000000a00 */
[----:B0-----:R-:W-:-:S04]  /*0140*/  IMAD.WIDE R6, R19, 0x8, R12 ;  /* 0x0000000813067825 */ /* 0x001fc800078e020c */
[----:B------:R-:W-:Y:S02]  /*0150*/  IMAD.WIDE R12, R21, 0x8, R12 ;  /* 0x00000008150c7825 */ /* 0x000fe400078e020c */
[----:B-1----:R-:W3:Y:S02]  /*0160*/  LDG.E.64 R6, desc[UR4][R6.64] ;  /* 0x0000000406067981 */ /* 0x002ee4000c1e1b00 */
[----:B--2---:R-:W-:Y:S02]  /*0170*/  IMAD.WIDE R8, R9, 0x8, R2 ;  /* 0x0000000809087825 */ /* 0x004fe400078e0202 */
[----:B------:R-:W3:Y:S04]  /*0180*/  LDG.E.64 R14, desc[UR4][R12.64] ;  /* 0x000000040c0e7981 */ /* 0x000ee8000c1e1b00 */
[----:B------:R-:W3:Y:S01]  /*0190*/  LDG.E.64 R10, desc[UR4][R8.64] ;  /* 0x00000004080a7981 */ /* 0x000ee2000c1e1b00 */
[----:B------:R-:W-:Y:S01]  /*01a0*/  ISETP.NE.AND P0, PT, R17, R5, PT ;  /* 0x000000051100720c */ /* 0x000fe20003f05270 */
[----:B---3--:R-:W-:-:S07]  /*01b0*/  DFMA R10, -R6, R10, R14 ;  /* 0x0000000a060a722b */ /* 0x008fce000000010e */
[----:B------:R0:W-:Y:S05]  /*01c0*/  STG.E.64 desc[UR4][R12.64], R10 ;  /* 0x0000000a0c007986 */ /* 0x0001ea000c101b04 */
[----:B------:R-:W-:Y:S05]  /*01d0*/  @!P0 EXIT ;  /* 0x000000000000894d */ /* 0x000fea0003800000 */
[--C-:B------:R-:W-:Y:S01]  /*01e0*/  IMAD.WIDE R4, R19, 0x8, R2.reuse ;  /* 0x0000000813047825 */ /* 0x100fe200078e0202 */
[----:B------:R-:W2:Y:S03]  /*01f0*/  LDG.E.64 R8, desc[UR4][R8.64] ;  /* 0x0000000408087981 */ /* 0x000ea6000c1e1b00 */
[----:B------:R-:W-:Y:S02]  /*0200*/  IMAD.WIDE R2, R21, 0x8, R2 ;  /* 0x0000000815027825 */ /* 0x000fe400078e0202 */
[----:B------:R-:W2:Y:S04]  /*0210*/  LDG.E.64 R4, desc[UR4][R4.64] ;  /* 0x0000000404047981 */ /* 0x000ea8000c1e1b00 */
[----:B------:R-:W2:Y:S02]  /*0220*/  LDG.E.64 R6, desc[UR4][R2.64] ;  /* 0x0000000402067981 */ /* 0x000ea4000c1e1b00 */
[----:B--2---:R-:W-:-:S07]  /*0230*/  DFMA R6, -R4, R8, R6 ;  /* 0x000000080406722b */ /* 0x004fce0000000106 */
[----:B------:R-:W-:Y:S01]  /*0240*/  STG.E.64 desc[UR4][R2.64], R6 ;  /* 0x0000000602007986 */ /* 0x000fe2000c101b04 */
[----:B------:R-:W-:Y:S05]  /*0250*/  EXIT ;  /* 0x000000000000794d */ /* 0x000fea0003800000 */
.L_x_1:
        /* <DEDUP_REMOVED lines=10> */
.L_x_23:


//--------------------- .text._Z14diag_normalizePdS_ii --------------------------
	.section	.text._Z14diag_normalizePdS_ii,"ax",@progbits
	.align	128
        .global         _Z14diag_normalizePdS_ii
        .type           _Z14diag_normalizePdS_ii,@function
        .size           _Z14diag_normalizePdS_ii,(.L_x_20 - _Z14diag_normalizePdS_ii)
        .other          _Z14diag_normalizePdS_ii,@"STO_CUDA_ENTRY STV_DEFAULT"
_Z14diag_normalizePdS_ii:
.text._Z14diag_normalizePdS_ii:
[----:B------:R-:W-:Y:S01]  /*0000*/  LDC R1, c[0x0][0x37c] ;  /* 0x0000df00ff017b82 */ /* 0x000fe20000000800 */
[----:B------:R-:W0:Y:S07]  /*0010*/  S2R R3, SR_TID.X ;  /* 0x0000000000037919 */ /* 0x000e2e0000002100 */
[----:B------:R-:W0:Y:S01]  /*0020*/  S2UR UR4, SR_CTAID.X ;  /* 0x00000000000479c3 */ /* 0x000e220000002500 */
[----:B------:R-:W1:Y:S01]  /*0030*/  LDCU UR6, c[0x0][0x390] ;  /* 0x00007200ff0677ac */ /* 0x000e620008000800 */
[----:B------:R-:W2:Y:S06]  /*0040*/  S2R R5, SR_TID.Y ;  /* 0x0000000000057919 */ /* 0x000eac0000002200 */
[----:B------:R-:W0:Y:S08]  /*0050*/  LDC R0, c[0x0][0x360] ;  /* 0x0000d800ff007b82 */ /* 0x000e300000000800 */
[----:B------:R-:W2:Y:S08]  /*0060*/  S2UR UR5, SR_CTAID.Y ;  /* 0x00000000000579c3 */ /* 0x000eb00000002600 */
[----:B------:R-:W2:Y:S01]  /*0070*/  LDC R2, c[0x0][0x364] ;  /* 0x0000d900ff027b82 */ /* 0x000ea20000000800 */
[----:B0-----:R-:W-:-:S02]  /*0080*/  IMAD R0, R0, UR4, R3 ;  /* 0x0000000400007c24 */ /* 0x001fc4000f8e0203 */
[----:B--2---:R-:W-:-:S05]  /*0090*/  IMAD R3, R2, UR5, R5 ;  /* 0x0000000502037c24 */ /* 0x004fca000f8e0205 */
[----:B------:R-:W-:-:S04]  /*00a0*/  VIMNMX R2, PT, PT, R0, R3, !PT ;  /* 0x0000000300027248 */ /* 0x000fc80007fe0100 */
[----:B-1----:R-:W-:-:S13]  /*00b0*/  ISETP.GE.AND P0, PT, R2, UR6, PT ;  /* 0x0000000602007c0c */ /* 0x002fda000bf06270 */
[----:B------:R-:W-:Y:S05]  /*00c0*/  @P0 EXIT ;  /* 0x000000000000094d */ /* 0x000fea0003800000 */
[----:B------:R-:W0:Y:S02]  /*00d0*/  LDC R5, c[0x0][0x394] ;  /* 0x0000e500ff057b82 */ /* 0x000e240000000800 */
[----:B0-----:R-:W-:-:S04]  /*00e0*/  ISETP.NE.AND P0, PT, R0, R5, PT ;  /* 0x000000050000720c */ /* 0x001fc80003f05270 */
[----:B------:R-:W-:-:S13]  /*00f0*/  ISETP.NE.OR P0, PT, R0, R3, P0 ;  /* 0x000000030000720c */ /* 0x000fda0000705670 */
[----:B------:R-:W-:Y:S05]  /*0100*/  @P0 EXIT ;  /* 0x000000000000094d */ /* 0x000fea0003800000 */
[----:B------:R-:W0:Y:S01]  /*0110*/  LDC.64 R8, c[0x0][0x380] ;  /* 0x0000e000ff087b82 */ /* 0x000e220000000a00 */
[----:B------:R-:W1:Y:S01]  /*0120*/  LDCU.64 UR4, c[0x0][0x358] ;  /* 0x00006b00ff0477ac */ /* 0x000e620008000a00 */
[----:B------:R-:W-:-:S06]  /*0130*/  IMAD R4, R5, UR6, R5 ;  /* 0x0000000605047c24 */ /* 0x000fcc000f8e0205 */
[----:B------:R-:W2:Y:S01]  /*0140*/  LDC.64 R6, c[0x0][0x388] ;  /* 0x0000e200ff067b82 */ /* 0x000ea20000000a00 */
[----:B0-----:R-:W-:-:S06]  /*0150*/  IMAD.WIDE R8, R4, 0x8, R8 ;  /* 0x0000000804087825 */ /* 0x001fcc00078e0208 */
[----:B-1----:R-:W3:Y:S01]  /*0160*/  LDG.E.64 R8, desc[UR4][R8.64] ;  /* 0x0000000408087981 */ /* 0x002ee2000c1e1b00 */
[----:B--2---:R-:W-:-:S05]  /*0170*/  IMAD.WIDE.U32 R6, R4, 0x8, R6 ;  /* 0x0000000804067825 */ /* 0x004fca00078e0006 */
[----:B------:R-:W2:Y:S01]  /*0180*/  LDG.E.64 R10, desc[UR4][R6.64] ;  /* 0x00000004060a7981 */ /* 0x000ea2000c1e1b00 */
[----:B------:R-:W-:Y:S01]  /*0190*/  IMAD.MOV.U32 R2, RZ, RZ, 0x1 ;  /* 0x00000001ff027424 */ /* 0x000fe200078e00ff */
[----:B---3--:R-:W0:Y:S01]  /*01a0*/  MUFU.RCP64H R3, R9 ;  /* 0x0000000900037308 */ /* 0x008e220000001800 */
[----:B--2---:R-:W-:-:S04]  /*01b0*/  FSETP.GEU.AND P1, PT, |R11|, 6.5827683646048100446e-37, PT ;  /* 0x036000000b00780b */ /* 0x004fc80003f2e200 */
[----:B0-----:R-:W-:-:S08]  /*01c0*/  DFMA R12, -R8, R2, 1 ;  /* 0x3ff00000080c742b */ /* 0x001fd00000000102 */
[----:B------:R-:W-:-:S08]  /*01d0*/  DFMA R12, R12, R12, R12 ;  /* 0x0000000c0c0c722b */ /* 0x000fd0000000000c */
[----:B------:R-:W-:-:S08]  /*01e0*/  DFMA R12, R2, R12, R2 ;  /* 0x0000000c020c722b */ /* 0x000fd00000000002 */
[----:B------:R-:W-:-:S08]  /*01f0*/  DFMA R2, -R8, R12, 1 ;  /* 0x3ff000000802742b */ /* 0x000fd0000000010c */
[----:B------:R-:W-:-:S08]  /*0200*/  DFMA R2, R12, R2, R12 ;  /* 0x000000020c02722b */ /* 0x000fd0000000000c */
[----:B------:R-:W-:-:S08]  /*0210*/  DMUL R12, R10, R2 ;  /* 0x000000020a0c7228 */ /* 0x000fd00000000000 */
[----:B------:R-:W-:-:S08]  /*0220*/  DFMA R14, -R8, R12, R10 ;  /* 0x0000000c080e722b */ /* 0x000fd0000000010a */
[----:B------:R-:W-:-:S10]  /*0230*/  DFMA R2, R2, R14, R12 ;  /* 0x0000000e0202722b */ /* 0x000fd4000000000c */
[----:B------:R-:W-:-:S05]  /*0240*/  FFMA R0, RZ, R9, R3 ;  /* 0x00000009ff007223 */ /* 0x000fca0000000003 */
[----:B------:R-:W-:-:S13]  /*0250*/  FSETP.GT.AND P0, PT, |R0|, 1.469367938527859385e-39, PT ;  /* 0x001000000000780b */ /* 0x000fda0003f04200 */
[----:B------:R-:W-:Y:S05]  /*0260*/  @P0 BRA P1, `(.L_x_2) ;  /* 0x00000000001c0947 */ /* 0x000fea0000800000 */
[----:B------:R-:W-:Y:S01]  /*0270*/  IMAD.MOV.U32 R17, RZ, RZ, R11 ;  /* 0x000000ffff117224 */ /* 0x000fe200078e000b */
[----:B------:R-:W-:Y:S01]  /*0280*/  MOV R0, 0x2c0 ;  /* 0x000002c000007802 */ /* 0x000fe20000000f00 */
[----:B------:R-:W-:Y:S02]  /*0290*/  IMAD.MOV.U32 R16, RZ, RZ, R10 ;  /* 0x000000ffff107224 */ /* 0x000fe400078e000a */
[----:B------:R-:W-:-:S07]  /*02a0*/  IMAD.MOV.U32 R11, RZ, RZ, R9 ;  /* 0x000000ffff0b7224 */ /* 0x000fce00078e0009 */
[----:B------:R-:W-:Y:S05]  /*02b0*/  CALL.REL.NOINC `($__internal_0_$__cuda_sm20_div_rn_f64_full) ;  /* 0x0000000000747944 */ /* 0x000fea0003c00000 */
[----:B------:R-:W-:Y:S02]  /*02c0*/  IMAD.MOV.U32 R2, RZ, RZ, R16 ;  /* 0x000000ffff027224 */ /* 0x000fe400078e0010 */
[----:B------:R-:W-:-:S07]  /*02d0*/  IMAD.MOV.U32 R3, RZ, RZ, R17 ;  /* 0x000000ffff037224 */ /* 0x000fce00078e0011 */
.L_x_2:
[----:B------:R-:W0:Y:S01]  /*02e0*/  LDC.64 R8, c[0x0][0x380] ;  /* 0x0000e000ff087b82 */ /* 0x000e220000000a00 */
[----:B------:R1:W-:Y:S01]  /*02f0*/  STG.E.64 desc[UR4][R6.64], R2 ;  /* 0x0000000206007986 */ /* 0x0003e2000c101b04 */
[----:B0-----:R-:W-:-:S05]  /*0300*/  IMAD.WIDE.U32 R4, R4, 0x8, R8 ;  /* 0x0000000804047825 */ /* 0x001fca00078e0008 */
[----:B------:R-:W2:Y:S01]  /*0310*/  LDG.E.64 R8, desc[UR4][R4.64] ;  /* 0x0000000404087981 */ /* 0x000ea2000c1e1b00 */
[----:B------:R-:W-:Y:S01]  /*0320*/  IMAD.MOV.U32 R10, RZ, RZ, 0x1 ;  /* 0x00000001ff0a7424 */ /* 0x000fe200078e00ff */
[----:B--2---:R-:W0:Y:S01]  /*0330*/  MUFU.RCP64H R11, R9 ;  /* 0x00000009000b7308 */ /* 0x004e220000001800 */
[----:B------:R-:W-:-:S04]  /*0340*/  FSETP.GEU.AND P1, PT, |R9|, 6.5827683646048100446e-37, PT ;  /* 0x036000000900780b */ /* 0x000fc80003f2e200 */
[----:B0-----:R-:W-:-:S08]  /*0350*/  DFMA R12, -R8, R10, 1 ;  /* 0x3ff00000080c742b */ /* 0x001fd0000000010a */
[----:B------:R-:W-:-:S08]  /*0360*/  DFMA R12, R12, R12, R12 ;  /* 0x0000000c0c0c722b */ /* 0x000fd0000000000c */
[----:B------:R-:W-:-:S08]  /*0370*/  DFMA R12, R10, R12, R10 ;  /* 0x0000000c0a0c722b */ /* 0x000fd0000000000a */
[----:B------:R-:W-:-:S08]  /*0380*/  DFMA R10, -R8, R12, 1 ;  /* 0x3ff00000080a742b */ /* 0x000fd0000000010c */
[----:B------:R-:W-:-:S08]  /*0390*/  DFMA R10, R12, R10, R12 ;  /* 0x0000000a0c0a722b */ /* 0x000fd0000000000c */
[----:B------:R-:W-:-:S08]  /*03a0*/  DMUL R12, R8, R10 ;  /* 0x0000000a080c7228 */ /* 0x000fd00000000000 */
[----:B------:R-:W-:-:S08]  /*03b0*/  DFMA R14, -R8, R12, R8 ;  /* 0x0000000c080e722b */ /* 0x000fd00000000108 */
[----:B-1----:R-:W-:-:S10]  /*03c0*/  DFMA R2, R10, R14, R12 ;  /* 0x0000000e0a02722b */ /* 0x002fd4000000000c */
[----:B------:R-:W-:-:S05]  /*03d0*/  FFMA R0, RZ, R9, R3 ;  /* 0x00000009ff007223 */ /* 0x000fca0000000003 */
[----:B------:R-:W-:-:S13]  /*03e0*/  FSETP.GT.AND P0, PT, |R0|, 1.469367938527859385e-39, PT ;  /* 0x001000000000780b */ /* 0x000fda0003f04200 */
[----:B------:R-:W-:Y:S05]  /*03f0*/  @P0 BRA P1, `(.L_x_3) ;  /* 0x00000000001c0947 */ /* 0x000fea0000800000 */
[----:B------:R-:W-:Y:S01]  /*0400*/  IMAD.MOV.U32 R16, RZ, RZ, R8 ;  /* 0x000000ffff107224 */ /* 0x000fe200078e0008 */
[----:B------:R-:W-:Y:S01]  /*0410*/  MOV R0, 0x450 ;  /* 0x0000045000007802 */ /* 0x000fe20000000f00 */
[--C-:B------:R-:W-:Y:S02]  /*0420*/  IMAD.MOV.U32 R17, RZ, RZ, R9.reuse ;  /* 0x000000ffff117224 */ /* 0x100fe400078e0009 */
[----:B------:R-:W-:-:S07]  /*0430*/  IMAD.MOV.U32 R11, RZ, RZ, R9 ;  /* 0x000000ffff0b7224 */ /* 0x000fce00078e0009 */
[----:B------:R-:W-:Y:S05]  /*0440*/  CALL.REL.NOINC `($__internal_0_$__cuda_sm20_div_rn_f64_full) ;  /* 0x0000000000107944 */ /* 0x000fea0003c00000 */
[----:B------:R-:W-:Y:S02]  /*0450*/  IMAD.MOV.U32 R2, RZ, RZ, R16 ;  /* 0x000000ffff027224 */ /* 0x000fe400078e0010 */
[----:B------:R-:W-:-:S07]  /*0460*/  IMAD.MOV.U32 R3, RZ, RZ, R17 ;  /* 0x000000ffff037224 */ /* 0x000fce00078e0011 */
.L_x_3:
[----:B------:R-:W-:Y:S01]  /*0470*/  STG.E.64 desc[UR4][R4.64], R2 ;  /* 0x0000000204007986 */ /* 0x000fe2000c101b04 */
[----:B------:R-:W-:Y:S05]  /*0480*/  EXIT ;  /* 0x000000000000794d */ /* 0x000fea0003800000 */
        .weak           $__internal_0_$__cuda_sm20_div_rn_f64_full
        .type           $__internal_0_$__cuda_sm20_div_rn_f64_full,@function
        .size           $__internal_0_$__cuda_sm20_div_rn_f64_full,(.L_x_20 - $__internal_0_$__cuda_sm20_div_rn_f64_full)
$__internal_0_$__cuda_sm20_div_rn_f64_full:
[C---:B------:R-:W-:Y:S01]  /*0490*/  FSETP.GEU.AND P0, PT, |R11|.reuse, 1.469367938527859385e-39, PT ;  /* 0x001000000b00780b */ /* 0x040fe20003f0e200 */
[--C-:B------:R-:W-:Y:S01]  /*04a0*/  IMAD.MOV.U32 R10, RZ, RZ, R8.reuse ;  /* 0x000000ffff0a7224 */ /* 0x100fe200078e0008 */
[C---:B------:R-:W-:Y:S01]  /*04b0*/  LOP3.LUT R12, R11.reuse, 0x800fffff, RZ, 0xc0, !PT ;  /* 0x800fffff0b0c7812 */ /* 0x040fe200078ec0ff */
[----:B------:R-:W-:Y:S01]  /*04c0*/  IMAD.MOV.U32 R14, RZ, RZ, 0x1 ;  /* 0x00000001ff0e7424 */ /* 0x000fe200078e00ff */
[----:B------:R-:W-:Y:S01]  /*04d0*/  LOP3.LUT R19, R11, 0x7ff00000, RZ, 0xc0, !PT ;  /* 0x7ff000000b137812 */ /* 0x000fe200078ec0ff */
[----:B------:R-:W-:Y:S01]  /*04e0*/  IMAD.MOV.U32 R9, RZ, RZ, R17 ;  /* 0x000000ffff097224 */ /* 0x000fe200078e0011 */
[----:B------:R-:W-:Y:S01]  /*04f0*/  LOP3.LUT R13, R12, 0x3ff00000, RZ, 0xfc, !PT ;  /* 0x3ff000000c0d7812 */ /* 0x000fe200078efcff */
[----:B------:R-:W-:Y:S02]  /*0500*/  IMAD.MOV.U32 R12, RZ, RZ, R8 ;  /* 0x000000ffff0c7224 */ /* 0x000fe400078e0008 */
[----:B------:R-:W-:Y:S01]  /*0510*/  IMAD.MOV.U32 R21, RZ, RZ, 0x1ca00000 ;  /* 0x1ca00000ff157424 */ /* 0x000fe200078e00ff */
[----:B------:R-:W-:Y:S01]  /*0520*/  LOP3.LUT R20, R9, 0x7ff00000, RZ, 0xc0, !PT ;  /* 0x7ff0000009147812 */ /* 0x000fe200078ec0ff */
[----:B------:R-:W-:-:S02]  /*0530*/  IMAD.MOV.U32 R8, RZ, RZ, R16 ;  /* 0x000000ffff087224 */ /* 0x000fc400078e0010 */
[----:B------:R-:W-:Y:S01]  /*0540*/  @!P0 DMUL R12, R10, 8.98846567431157953865e+307 ;  /* 0x7fe000000a0c8828 */ /* 0x000fe20000000000 */
[----:B------:R-:W-:Y:S01]  /*0550*/  ISETP.GE.U32.AND P1, PT, R20, R19, PT ;  /* 0x000000131400720c */ /* 0x000fe20003f26070 */
[----:B------:R-:W-:-:S04]  /*0560*/  IMAD.MOV.U32 R22, RZ, RZ, R20 ;  /* 0x000000ffff167224 */ /* 0x000fc800078e0014 */
[----:B------:R-:W0:Y:S02]  /*0570*/  MUFU.RCP64H R15, R13 ;  /* 0x0000000d000f7308 */ /* 0x000e240000001800 */
[----:B0-----:R-:W-:-:S08]  /*0580*/  DFMA R2, R14, -R12, 1 ;  /* 0x3ff000000e02742b */ /* 0x001fd0000000080c */
[----:B------:R-:W-:-:S08]  /*0590*/  DFMA R2, R2, R2, R2 ;  /* 0x000000020202722b */ /* 0x000fd00000000002 */
[----:B------:R-:W-:Y:S01]  /*05a0*/  DFMA R14, R14, R2, R14 ;  /* 0x000000020e0e722b */ /* 0x000fe2000000000e */
[----:B------:R-:W-:Y:S01]  /*05b0*/  SEL R3, R21, 0x63400000, !P1 ;  /* 0x6340000015037807 */ /* 0x000fe20004800000 */
[----:B------:R-:W-:Y:S01]  /*05c0*/  IMAD.MOV.U32 R2, RZ, RZ, R8 ;  /* 0x000000ffff027224 */ /* 0x000fe200078e0008 */
[----:B------:R-:W-:Y:S02]  /*05d0*/  FSETP.GEU.AND P1, PT, |R9|, 1.469367938527859385e-39, PT ;  /* 0x001000000900780b */ /* 0x000fe40003f2e200 */
[----:B------:R-:W-:-:S03]  /*05e0*/  LOP3.LUT R3, R3, 0x800fffff, R9, 0xf8, !PT ;  /* 0x800fffff03037812 */ /* 0x000fc600078ef809 */
[----:B------:R-:W-:-:S08]  /*05f0*/  DFMA R16, R14, -R12, 1 ;  /* 0x3ff000000e10742b */ /* 0x000fd0000000080c */
[----:B------:R-:W-:Y:S01]  /*0600*/  DFMA R14, R14, R16, R14 ;  /* 0x000000100e0e722b */ /* 0x000fe2000000000e */
[----:B------:R-:W-:Y:S10]  /*0610*/  @P1 BRA `(.L_x_4) ;  /* 0x0000000000201947 */ /* 0x000ff40003800000 */
[----:B------:R-:W-:Y:S01]  /*0620*/  LOP3.LUT R17, R11, 0x7ff00000, RZ, 0xc0, !PT ;  /* 0x7ff000000b117812 */ /* 0x000fe200078ec0ff */
[----:B------:R-:W-:-:S03]  /*0630*/  IMAD.MOV.U32 R16, RZ, RZ, RZ ;  /* 0x000000ffff107224 */ /* 0x000fc600078e00ff */
[----:B------:R-:W-:-:S04]  /*0640*/  ISETP.GE.U32.AND P1, PT, R20, R17, PT ;  /* 0x000000111400720c */ /* 0x000fc80003f26070 */
[----:B------:R-:W-:-:S04]  /*0650*/  SEL R17, R21, 0x63400000, !P1 ;  /* 0x6340000015117807 */ /* 0x000fc80004800000 */
[----:B------:R-:W-:-:S04]  /*0660*/  LOP3.LUT R17, R17, 0x80000000, R9, 0xf8, !PT ;  /* 0x8000000011117812 */ /* 0x000fc800078ef809 */
[----:B------:R-:W-:-:S06]  /*0670*/  LOP3.LUT R17, R17, 0x100000, RZ, 0xfc, !PT ;  /* 0x0010000011117812 */ /* 0x000fcc00078efcff */
[----:B------:R-:W-:-:S10]  /*0680*/  DFMA R2, R2, 2, -R16 ;  /* 0x400000000202782b */ /* 0x000fd40000000810 */
[----:B------:R-:W-:-:S07]  /*0690*/  LOP3.LUT R22, R3, 0x7ff00000, RZ, 0xc0, !PT ;  /* 0x7ff0000003167812 */ /* 0x000fce00078ec0ff */
.L_x_4:
[----:B------:R-:W-:Y:S01]  /*06a0*/  IMAD.MOV.U32 R23, RZ, RZ, R19 ;  /* 0x000000ffff177224 */ /* 0x000fe200078e0013 */
[----:B------:R-:W-:Y:S01]  /*06b0*/  @!P0 LOP3.LUT R23, R13, 0x7ff00000, RZ, 0xc0, !PT ;  /* 0x7ff000000d178812 */ /* 0x000fe200078ec0ff */
[----:B------:R-:W-:Y:S01]  /*06c0*/  VIADD R24, R22, 0xffffffff ;  /* 0xffffffff16187836 */ /* 0x000fe20000000000 */
[----:B------:R-:W-:-:S03]  /*06d0*/  DMUL R16, R14, R2 ;  /* 0x000000020e107228 */ /* 0x000fc60000000000 */
[----:B------:R-:W-:Y:S01]  /*06e0*/  VIADD R25, R23, 0xffffffff ;  /* 0xffffffff17197836 */ /* 0x000fe20000000000 */
[----:B------:R-:W-:-:S04]  /*06f0*/  ISETP.GT.U32.AND P0, PT, R24, 0x7feffffe, PT ;  /* 0x7feffffe1800780c */ /* 0x000fc80003f04070 */
[----:B------:R-:W-:Y:S01]  /*0700*/  ISETP.GT.U32.OR P0, PT, R25, 0x7feffffe, P0 ;  /* 0x7feffffe1900780c */ /* 0x000fe20000704470 */
[----:B------:R-:W-:-:S08]  /*0710*/  DFMA R18, R16, -R12, R2 ;  /* 0x8000000c1012722b */ /* 0x000fd00000000002 */
[----:B------:R-:W-:-:S04]  /*0720*/  DFMA R14, R14, R18, R16 ;  /* 0x000000120e0e722b */ /* 0x000fc80000000010 */
[----:B------:R-:W-:Y:S07]  /*0730*/  @P0 BRA `(.L_x_5) ;  /* 0x00000000006c0947 */ /* 0x000fee0003800000 */
[----:B------:R-:W-:Y:S01]  /*0740*/  LOP3.LUT R9, R11, 0x7ff00000, RZ, 0xc0, !PT ;  /* 0x7ff000000b097812 */ /* 0x000fe200078ec0ff */
[----:B------:R-:W-:-:S03]  /*0750*/  IMAD.MOV.U32 R18, RZ, RZ, RZ ;  /* 0x000000ffff127224 */ /* 0x000fc600078e00ff */
[CC--:B------:R-:W-:Y:S02]  /*0760*/  VIADDMNMX R8, R20.reuse, -R9.reuse, 0xb9600000, !PT ;  /* 0xb960000014087446 */ /* 0x0c0fe40007800909 */
[----:B------:R-:W-:Y:S02]  /*0770*/  ISETP.GE.U32.AND P0, PT, R20, R9, PT ;  /* 0x000000091400720c */ /* 0x000fe40003f06070 */
[----:B------:R-:W-:Y:S02]  /*0780*/  VIMNMX R8, PT, PT, R8, 0x46a00000, PT ;  /* 0x46a0000008087848 */ /* 0x000fe40003fe0100 */
[----:B------:R-:W-:-:S05]  /*0790*/  SEL R21, R21, 0x63400000, !P0 ;  /* 0x6340000015157807 */ /* 0x000fca0004000000 */
[----:B------:R-:W-:-:S04]  /*07a0*/  IMAD.IADD R8, R8, 0x1, -R21 ;  /* 0x0000000108087824 */ /* 0x000fc800078e0a15 */
[----:B------:R-:W-:-:S06]  /*07b0*/  VIADD R19, R8, 0x7fe00000 ;  /* 0x7fe0000008137836 */ /* 0x000fcc0000000000 */
[----:B------:R-:W-:-:S10]  /*07c0*/  DMUL R16, R14, R18 ;  /* 0x000000120e107228 */ /* 0x000fd40000000000 */
[----:B------:R-:W-:-:S13]  /*07d0*/  FSETP.GTU.AND P0, PT, |R17|, 1.469367938527859385e-39, PT ;  /* 0x001000001100780b */ /* 0x000fda0003f0c200 */
[----:B------:R-:W-:Y:S05]  /*07e0*/  @P0 BRA `(.L_x_6) ;  /* 0x0000000000940947 */ /* 0x000fea0003800000 */
[----:B------:R-:W-:Y:S01]  /*07f0*/  DFMA R2, R14, -R12, R2 ;  /* 0x8000000c0e02722b */ /* 0x000fe20000000002 */
[----:B------:R-:W-:-:S09]  /*0800*/  IMAD.MOV.U32 R18, RZ, RZ, RZ ;  /* 0x000000ffff127224 */ /* 0x000fd200078e00ff */
[C---:B------:R-:W-:Y:S02]  /*0810*/  FSETP.NEU.AND P0, PT, R3.reuse, RZ, PT ;  /* 0x000000ff0300720b */ /* 0x040fe40003f0d000 */
[----:B------:R-:W-:-:S04]  /*0820*/  LOP3.LUT R11, R3, 0x80000000, R11, 0x48, !PT ;  /* 0x80000000030b7812 */ /* 0x000fc800078e480b */
[----:B------:R-:W-:-:S07]  /*0830*/  LOP3.LUT R19, R11, R19, RZ, 0xfc, !PT ;  /* 0x000000130b137212 */ /* 0x000fce00078efcff */
[----:B------:R-:W-:Y:S05]  /*0840*/  @!P0 BRA `(.L_x_6) ;  /* 0x00000000007c8947 */ /* 0x000fea0003800000 */
[----:B------:R-:W-:Y:S02]  /*0850*/  IMAD.MOV R3, RZ, RZ, -R8 ;  /* 0x000000ffff037224 */ /* 0x000fe400078e0a08 */
[----:B------:R-:W-:-:S06]  /*0860*/  IMAD.MOV.U32 R2, RZ, RZ, RZ ;  /* 0x000000ffff027224 */ /* 0x000fcc00078e00ff */
[----:B------:R-:W-:Y:S02]  /*0870*/  DFMA R2, R16, -R2, R14 ;  /* 0x800000021002722b */ /* 0x000fe4000000000e */
[----:B------:R-:W-:-:S04]  /*0880*/  DMUL.RP R14, R14, R18 ;  /* 0x000000120e0e7228 */ /* 0x000fc80000008000 */
[----:B------:R-:W-:-:S04]  /*0890*/  IADD3 R2, PT, PT, -R8, -0x43300000, RZ ;  /* 0xbcd0000008027810 */ /* 0x000fc80007ffe1ff */
[----:B------:R-:W-:Y:S02]  /*08a0*/  FSETP.NEU.AND P0, PT, |R3|, R2, PT ;  /* 0x000000020300720b */ /* 0x000fe40003f0d200 */
[----:B------:R-:W-:Y:S02]  /*08b0*/  LOP3.LUT R11, R15, R11, RZ, 0x3c, !PT ;  /* 0x0000000b0f0b7212 */ /* 0x000fe400078e3cff */
[----:B------:R-:W-:Y:S02]  /*08c0*/  FSEL R16, R14, R16, !P0 ;  /* 0x000000100e107208 */ /* 0x000fe40004000000 */
[----:B------:R-:W-:Y:S01]  /*08d0*/  FSEL R17, R11, R17, !P0 ;  /* 0x000000110b117208 */ /* 0x000fe20004000000 */
[----:B------:R-:W-:Y:S06]  /*08e0*/  BRA `(.L_x_6) ;  /* 0x0000000000547947 */ /* 0x000fec0003800000 */
.L_x_5:
[----:B------:R-:W-:-:S14]  /*08f0*/  DSETP.NAN.AND P0, PT, R8, R8, PT ;  /* 0x000000080800722a */ /* 0x000fdc0003f08000 */
[----:B------:R-:W-:Y:S05]  /*0900*/  @P0 BRA `(.L_x_7) ;  /* 0x0000000000440947 */ /* 0x000fea0003800000 */
[----:B------:R-:W-:-:S14]  /*0910*/  DSETP.NAN.AND P0, PT, R10, R10, PT ;  /* 0x0000000a0a00722a */ /* 0x000fdc0003f08000 */
[----:B------:R-:W-:Y:S05]  /*0920*/  @P0 BRA `(.L_x_8) ;  /* 0x0000000000300947 */ /* 0x000fea0003800000 */
[----:B------:R-:W-:Y:S01]  /*0930*/  ISETP.NE.AND P0, PT, R22, R23, PT ;  /* 0x000000171600720c */ /* 0x000fe20003f05270 */
[----:B------:R-:W-:Y:S02]  /*0940*/  IMAD.MOV.U32 R16, RZ, RZ, 0x0 ;  /* 0x00000000ff107424 */ /* 0x000fe400078e00ff */
[----:B------:R-:W-:-:S10]  /*0950*/  IMAD.MOV.U32 R17, RZ, RZ, -0x80000 ;  /* 0xfff80000ff117424 */ /* 0x000fd400078e00ff */
[----:B------:R-:W-:Y:S05]  /*0960*/  @!P0 BRA `(.L_x_6) ;  /* 0x0000000000348947 */ /* 0x000fea0003800000 */
[----:B------:R-:W-:Y:S02]  /*0970*/  ISETP.NE.AND P0, PT, R22, 0x7ff00000, PT ;  /* 0x7ff000001600780c */ /* 0x000fe40003f05270 */
[----:B------:R-:W-:Y:S02]  /*0980*/  LOP3.LUT R17, R9, 0x80000000, R11, 0x48, !PT ;  /* 0x8000000009117812 */ /* 0x000fe400078e480b */
[----:B------:R-:W-:-:S13]  /*0990*/  ISETP.EQ.OR P0, PT, R23, RZ, !P0 ;  /* 0x000000ff1700720c */ /* 0x000fda0004702670 */
[----:B------:R-:W-:Y:S01]  /*09a0*/  @P0 LOP3.LUT R2, R17, 0x7ff00000, RZ, 0xfc, !PT ;  /* 0x7ff0000011020812 */ /* 0x000fe200078efcff */
[----:B------:R-:W-:Y:S02]  /*09b0*/  @!P0 IMAD.MOV.U32 R16, RZ, RZ, RZ ;  /* 0x000000ffff108224 */ /* 0x000fe400078e00ff */
[----:B------:R-:W-:Y:S02]  /*09c0*/  @P0 IMAD.MOV.U32 R16, RZ, RZ, RZ ;  /* 0x000000ffff100224 */ /* 0x000fe400078e00ff */
[----:B------:R-:W-:Y:S01]  /*09d0*/  @P0 IMAD.MOV.U32 R17, RZ, RZ, R2 ;  /* 0x000000ffff110224 */ /* 0x000fe200078e0002 */
[----:B------:R-:W-:Y:S06]  /*09e0*/  BRA `(.L_x_6) ;  /* 0x0000000000147947 */ /* 0x000fec0003800000 */
.L_x_8:
[----:B------:R-:W-:Y:S01]  /*09f0*/  LOP3.LUT R17, R11, 0x80000, RZ, 0xfc, !PT ;  /* 0x000800000b117812 */ /* 0x000fe200078efcff */
[----:B------:R-:W-:Y:S01]  /*0a00*/  IMAD.MOV.U32 R16, RZ, RZ, R10 ;  /* 0x000000ffff107224 */ /* 0x000fe200078e000a */
[----:B------:R-:W-:Y:S06]  /*0a10*/  BRA `(.L_x_6) ;  /* 0x0000000000087947 */ /* 0x000fec0003800000 */
.L_x_7:
[----:B------:R-:W-:Y:S01]  /*0a20*/  LOP3.LUT R17, R9, 0x80000, RZ, 0xfc, !PT ;  /* 0x0008000009117812 */ /* 0x000fe200078efcff */
[----:B------:R-:W-:-:S07]  /*0a30*/  IMAD.MOV.U32 R16, RZ, RZ, R8 ;  /* 0x000000ffff107224 */ /* 0x000fce00078e0008 */
.L_x_6:
[----:B------:R-:W-:Y:S02]  /*0a40*/  IMAD.MOV.U32 R2, RZ, RZ, R0 ;  /* 0x000000ffff027224 */ /* 0x000fe400078e0000 */
[----:B------:R-:W-:-:S04]  /*0a50*/  IMAD.MOV.U32 R3, RZ, RZ, 0x0 ;  /* 0x00000000ff037424 */ /* 0x000fc800078e00ff */
[----:B------:R-:W-:Y:S05]  /*0a60*/  RET.REL.NODEC R2 `(_Z14diag_normalizePdS_ii) ;  /* 0xfffffff402647950 */ /* 0x000fea0003c3ffff */
.L_x_9:
        /* <DEDUP_REMOVED lines=9> */
.L_x_20:


//--------------------- .text._Z16nodiag_normalizePdS_ii --------------------------
	.section	.text._Z16nodiag_normalizePdS_ii,"ax",@progbits
	.align	128
        .global         _Z16nodiag_normalizePdS_ii
        .type           _Z16nodiag_normalizePdS_ii,@function
        .size           _Z16nodiag_normalizePdS_ii,(.L_x_21 - _Z16nodiag_normalizePdS_ii)
        .other          _Z16nodiag_normalizePdS_ii,@"STO_CUDA_ENTRY STV_DEFAULT"
_Z16nodiag_normalizePdS_ii:
.text._Z16nodiag_normalizePdS_ii:
        /* <DEDUP_REMOVED lines=13> */
[----:B------:R-:W0:Y:S01]  /*00d0*/  LDC R14, c[0x0][0x394] ;  /* 0x0000e500ff0e7b82 */ /* 0x000e220000000800 */
[----:B------:R-:W-:-:S04]  /*00e0*/  ISETP.NE.AND P0, PT, R0, R3, PT ;  /* 0x000000030000720c */ /* 0x000fc80003f05270 */
[----:B0-----:R-:W-:-:S13]  /*00f0*/  ISETP.NE.OR P0, PT, R0, R14, !P0 ;  /* 0x0000000e0000720c */ /* 0x001fda0004705670 */
[----:B------:R-:W-:Y:S05]  /*0100*/  @P0 EXIT ;  /* 0x000000000000094d */ /* 0x000fea0003800000 */
[----:B------:R-:W0:Y:S01]  /*0110*/  LDC.64 R4, c[0x0][0x380] ;  /* 0x0000e000ff047b82 */ /* 0x000e220000000a00 */
[----:B------:R-:W1:Y:S01]  /*0120*/  LDCU.64 UR4, c[0x0][0x358] ;  /* 0x00006b00ff0477ac */ /* 0x000e620008000a00 */
[----:B------:R-:W-:-:S04]  /*0130*/  IMAD R7, R14, UR6, R14 ;  /* 0x000000060e077c24 */ /* 0x000fc8000f8e020e */
[----:B0-----:R-:W-:Y:S02]  /*0140*/  IMAD.WIDE R4, R7, 0x8, R4 ;  /* 0x0000000807047825 */ /* 0x001fe400078e0204 */
[----:B------:R-:W0:Y:S03]  /*0150*/  LDC.64 R6, c[0x0][0x388] ;  /* 0x0000e200ff067b82 */ /* 0x000e260000000a00 */
[----:B-1----:R-:W2:Y:S01]  /*0160*/  LDG.E.64 R8, desc[UR4][R4.64] ;  /* 0x0000000404087981 */ /* 0x002ea2000c1e1b00 */
[----:B------:R-:W-:-:S04]  /*0170*/  IMAD R14, R14, UR6, R3 ;  /* 0x000000060e0e7c24 */ /* 0x000fc8000f8e0203 */
[----:B0-----:R-:W-:-:S05]  /*0180*/  IMAD.WIDE R6, R14, 0x8, R6 ;  /* 0x000000080e067825 */ /* 0x001fca00078e0206 */
[----:B------:R-:W3:Y:S01]  /*0190*/  LDG.E.64 R10, desc[UR4][R6.64] ;  /* 0x00000004060a7981 */ /* 0x000ee2000c1e1b00 */
[----:B------:R-:W-:Y:S01]  /*01a0*/  IMAD.MOV.U32 R2, RZ, RZ, 0x1 ;  /* 0x00000001ff027424 */ /* 0x000fe200078e00ff */
[----:B------:R-:W-:Y:S01]  /*01b0*/  BSSY.RECONVERGENT B0, `(.L_x_10) ;  /* 0x0000012000007945 */ /* 0x000fe20003800200 */
[----:B--2---:R-:W0:Y:S04]  /*01c0*/  MUFU.RCP64H R3, R9 ;  /* 0x0000000900037308 */ /* 0x004e280000001800 */
[----:B0-----:R-:W-:-:S08]  /*01d0*/  DFMA R12, -R8, R2, 1 ;  /* 0x3ff00000080c742b */ /* 0x001fd00000000102 */
[----:B------:R-:W-:Y:S01]  /*01e0*/  DFMA R12, R12, R12, R12 ;  /* 0x0000000c0c0c722b */ /* 0x000fe2000000000c */
[----:B---3--:R-:W-:-:S07]  /*01f0*/  FSETP.GEU.AND P1, PT, |R11|, 6.5827683646048100446e-37, PT ;  /* 0x036000000b00780b */ /* 0x008fce0003f2e200 */
        /* <DEDUP_REMOVED lines=9> */
[----:B------:R-:W-:-:S07]  /*0290*/  MOV R0, 0x2b0 ;  /* 0x000002b000007802 */ /* 0x000fce0000000f00 */
[----:B------:R-:W-:Y:S05]  /*02a0*/  CALL.REL.NOINC `($__internal_1_$__cuda_sm20_div_rn_f64_full) ;  /* 0x0000000000887944 */ /* 0x000fea0003c00000 */
[----:B------:R-:W-:Y:S02]  /*02b0*/  IMAD.MOV.U32 R2, RZ, RZ, R16 ;  /* 0x000000ffff027224 */ /* 0x000fe400078e0010 */
[----:B------:R-:W-:-:S07]  /*02c0*/  IMAD.MOV.U32 R3, RZ, RZ, R17 ;  /* 0x000000ffff037224 */ /* 0x000fce00078e0011 */
.L_x_11:
[----:B------:R-:W-:Y:S05]  /*02d0*/  BSYNC.RECONVERGENT B0 ;  /* 0x0000000000007941 */ /* 0x000fea0003800200 */
.L_x_10:
[----:B------:R0:W-:Y:S01]  /*02e0*/  STG.E.64 desc[UR4][R6.64], R2 ;  /* 0x0000000206007986 */ /* 0x0001e2000c101b04 */
[----:B------:R-:W1:Y:S03]  /*02f0*/  LDC.64 R8, c[0x0][0x380] ;  /* 0x0000e000ff087b82 */ /* 0x000e660000000a00 */
[----:B------:R-:W2:Y:S01]  /*0300*/  LDG.E.64 R4, desc[UR4][R4.64] ;  /* 0x0000000404047981 */ /* 0x000ea2000c1e1b00 */
[----:B-1----:R-:W-:-:S05]  /*0310*/  IMAD.WIDE R14, R14, 0x8, R8 ;  /* 0x000000080e0e7825 */ /* 0x002fca00078e0208 */
[----:B------:R-:W3:Y:S01]  /*0320*/  LDG.E.64 R8, desc[UR4][R14.64] ;  /* 0x000000040e087981 */ /* 0x000ee2000c1e1b00 */
[----:B------:R-:W-:Y:S01]  /*0330*/  IMAD.MOV.U32 R10, RZ, RZ, 0x1 ;  /* 0x00000001ff0a7424 */ /* 0x000fe200078e00ff */
[----:B------:R-:W-:Y:S01]  /*0340*/  BSSY.RECONVERGENT B0, `(.L_x_12) ;  /* 0x0000016000007945 */ /* 0x000fe20003800200 */
[----:B--2---:R-:W1:Y:S04]  /*0350*/  MUFU.RCP64H R11, R5 ;  /* 0x00000005000b7308 */ /* 0x004e680000001800 */
[----:B-1----:R-:W-:-:S08]  /*0360*/  DFMA R12, -R4, R10, 1 ;  /* 0x3ff00000040c742b */ /* 0x002fd0000000010a */
[----:B------:R-:W-:Y:S01]  /*0370*/  DFMA R12, R12, R12, R12 ;  /* 0x0000000c0c0c722b */ /* 0x000fe2000000000c */
[----:B---3--:R-:W-:-:S07]  /*0380*/  FSETP.GEU.AND P1, PT, |R9|, 6.5827683646048100446e-37, PT ;  /* 0x036000000900780b */ /* 0x008fce0003f2e200 */
[----:B------:R-:W-:-:S08]  /*0390*/  DFMA R12, R10, R12, R10 ;  /* 0x0000000c0a0c722b */ /* 0x000fd0000000000a */
[----:B------:R-:W-:-:S08]  /*03a0*/  DFMA R10, -R4, R12, 1 ;  /* 0x3ff00000040a742b */ /* 0x000fd0000000010c */
[----:B------:R-:W-:-:S08]  /*03b0*/  DFMA R10, R12, R10, R12 ;  /* 0x0000000a0c0a722b */ /* 0x000fd0000000000c */
[----:B0-----:R-:W-:-:S08]  /*03c0*/  DMUL R2, R8, R10 ;  /* 0x0000000a08027228 */ /* 0x001fd00000000000 */
        /* <DEDUP_REMOVED lines=8> */
[----:B------:R-:W-:Y:S02]  /*0450*/  IMAD.MOV.U32 R8, RZ, RZ, R4 ;  /* 0x000000ffff087224 */ /* 0x000fe400078e0004 */
[----:B------:R-:W-:-:S07]  /*0460*/  IMAD.MOV.U32 R9, RZ, RZ, R5 ;  /* 0x000000ffff097224 */ /* 0x000fce00078e0005 */
[----:B------:R-:W-:Y:S05]  /*0470*/  CALL.REL.NOINC `($__internal_1_$__cuda_sm20_div_rn_f64_full) ;  /* 0x0000000000147944 */ /* 0x000fea0003c00000 */
[----:B------:R-:W-:Y:S02]  /*0480*/  IMAD.MOV.U32 R2, RZ, RZ, R16 ;  /* 0x000000ffff027224 */ /* 0x000fe400078e0010 */
[----:B------:R-:W-:-:S07]  /*0490*/  IMAD.MOV.U32 R3, RZ, RZ, R17 ;  /* 0x000000ffff037224 */ /* 0x000fce00078e0011 */
.L_x_13:
[----:B------:R-:W-:Y:S05]  /*04a0*/  BSYNC.RECONVERGENT B0 ;  /* 0x0000000000007941 */ /* 0x000fea0003800200 */
.L_x_12:
[----:B------:R-:W-:Y:S01]  /*04b0*/  STG.E.64 desc[UR4][R14.64], R2 ;  /* 0x000000020e007986 */ /* 0x000fe2000c101b04 */
[----:B------:R-:W-:Y:S05]  /*04c0*/  EXIT ;  /* 0x000000000000794d */ /* 0x000fea0003800000 */
        .weak           $__internal_1_$__cuda_sm20_div_rn_f64_full
        .type           $__internal_1_$__cuda_sm20_div_rn_f64_full,@function
        .size           $__internal_1_$__cuda_sm20_div_rn_f64_full,(.L_x_21 - $__internal_1_$__cuda_sm20_div_rn_f64_full)
$__internal_1_$__cuda_sm20_div_rn_f64_full:
[C---:B------:R-:W-:Y:S01]  /*04d0*/  FSETP.GEU.AND P0, PT, |R9|.reuse, 1.469367938527859385e-39, PT ;  /* 0x001000000900780b */ /* 0x040fe20003f0e200 */
[----:B------:R-:W-:Y:S01]  /*04e0*/  IMAD.MOV.U32 R18, RZ, RZ, 0x1 ;  /* 0x00000001ff127424 */ /* 0x000fe200078e00ff */
[----:B------:R-:W-:Y:S01]  /*04f0*/  LOP3.LUT R2, R9, 0x800fffff, RZ, 0xc0, !PT ;  /* 0x800fffff09027812 */ /* 0x000fe200078ec0ff */
[----:B------:R-:W-:Y:S01]  /*0500*/  BSSY.RECONVERGENT B1, `(.L_x_14) ;  /* 0x0000054000017945 */ /* 0x000fe20003800200 */
[C---:B------:R-:W-:Y:S02]  /*0510*/  FSETP.GEU.AND P2, PT, |R11|.reuse, 1.469367938527859385e-39, PT ;  /* 0x001000000b00780b */ /* 0x040fe40003f4e200 */
[----:B------:R-:W-:Y:S01]  /*0520*/  LOP3.LUT R3, R2, 0x3ff00000, RZ, 0xfc, !PT ;  /* 0x3ff0000002037812 */ /* 0x000fe200078efcff */
[----:B------:R-:W-:Y:S01]  /*0530*/  IMAD.MOV.U32 R2, RZ, RZ, R8 ;  /* 0x000000ffff027224 */ /* 0x000fe200078e0008 */
[----:B------:R-:W-:Y:S02]  /*0540*/  LOP3.LUT R16, R11, 0x7ff00000, RZ, 0xc0, !PT ;  /* 0x7ff000000b107812 */ /* 0x000fe400078ec0ff */
[----:B------:R-:W-:-:S03]  /*0550*/  LOP3.LUT R25, R9, 0x7ff00000, RZ, 0xc0, !PT ;  /* 0x7ff0000009197812 */ /* 0x000fc600078ec0ff */
[----:B------:R-:W-:Y:S01]  /*0560*/  @!P0 DMUL R2, R8, 8.98846567431157953865e+307 ;  /* 0x7fe0000008028828 */ /* 0x000fe20000000000 */
[C---:B------:R-:W-:Y:S01]  /*0570*/  ISETP.GE.U32.AND P1, PT, R16.reuse, R25, PT ;  /* 0x000000191000720c */ /* 0x040fe20003f26070 */
[----:B------:R-:W-:Y:S02]  /*0580*/  IMAD.MOV.U32 R24, RZ, RZ, R16 ;  /* 0x000000ffff187224 */ /* 0x000fe400078e0010 */
[----:B------:R-:W-:Y:S02]  /*0590*/  @!P2 LOP3.LUT R17, R9, 0x7ff00000, RZ, 0xc0, !PT ;  /* 0x7ff000000911a812 */ /* 0x000fe400078ec0ff */
[----:B------:R-:W0:Y:S02]  /*05a0*/  MUFU.RCP64H R19, R3 ;  /* 0x0000000300137308 */ /* 0x000e240000001800 */
[----:B------:R-:W-:Y:S01]  /*05b0*/  @!P2 ISETP.GE.U32.AND P3, PT, R16, R17, PT ;  /* 0x000000111000a20c */ /* 0x000fe20003f66070 */
[----:B------:R-:W-:Y:S01]  /*05c0*/  IMAD.MOV.U32 R17, RZ, RZ, 0x1ca00000 ;  /* 0x1ca00000ff117424 */ /* 0x000fe200078e00ff */
[----:B------:R-:W-:-:S04]  /*05d0*/  @!P0 LOP3.LUT R25, R3, 0x7ff00000, RZ, 0xc0, !PT ;  /* 0x7ff0000003198812 */ /* 0x000fc800078ec0ff */
[----:B------:R-:W-:-:S04]  /*05e0*/  @!P2 SEL R21, R17, 0x63400000, !P3 ;  /* 0x634000001115a807 */ /* 0x000fc80005800000 */
[----:B------:R-:W-:-:S04]  /*05f0*/  @!P2 LOP3.LUT R22, R21, 0x80000000, R11, 0xf8, !PT ;  /* 0x800000001516a812 */ /* 0x000fc800078ef80b */
[----:B------:R-:W-:Y:S01]  /*0600*/  @!P2 LOP3.LUT R23, R22, 0x100000, RZ, 0xfc, !PT ;  /* 0x001000001617a812 */ /* 0x000fe200078efcff */
[----:B0-----:R-:W-:Y:S01]  /*0610*/  DFMA R12, R18, -R2, 1 ;  /* 0x3ff00000120c742b */ /* 0x001fe20000000802 */
[----:B------:R-:W-:-:S07]  /*0620*/  @!P2 IMAD.MOV.U32 R22, RZ, RZ, RZ ;  /* 0x000000ffff16a224 */ /* 0x000fce00078e00ff */
[----:B------:R-:W-:-:S08]  /*0630*/  DFMA R12, R12, R12, R12 ;  /* 0x0000000c0c0c722b */ /* 0x000fd0000000000c */
[----:B------:R-:W-:Y:S01]  /*0640*/  DFMA R18, R18, R12, R18 ;  /* 0x0000000c1212722b */ /* 0x000fe20000000012 */
[----:B------:R-:W-:Y:S01]  /*0650*/  SEL R13, R17, 0x63400000, !P1 ;  /* 0x63400000110d7807 */ /* 0x000fe20004800000 */
[----:B------:R-:W-:-:S03]  /*0660*/  IMAD.MOV.U32 R12, RZ, RZ, R10 ;  /* 0x000000ffff0c7224 */ /* 0x000fc600078e000a */
[----:B------:R-:W-:-:S03]  /*0670*/  LOP3.LUT R13, R13, 0x800fffff, R11, 0xf8, !PT ;  /* 0x800fffff0d0d7812 */ /* 0x000fc600078ef80b */
[----:B------:R-:W-:-:S03]  /*0680*/  DFMA R20, R18, -R2, 1 ;  /* 0x3ff000001214742b */ /* 0x000fc60000000802 */
[----:B------:R-:W-:-:S05]  /*0690*/  @!P2 DFMA R12, R12, 2, -R22 ;  /* 0x400000000c0ca82b */ /* 0x000fca0000000816 */
[----:B------:R-:W-:-:S05]  /*06a0*/  DFMA R20, R18, R20, R18 ;  /* 0x000000141214722b */ /* 0x000fca0000000012 */
[----:B------:R-:W-:-:S03]  /*06b0*/  @!P2 LOP3.LUT R24, R13, 0x7ff00000, RZ, 0xc0, !PT ;  /* 0x7ff000000d18a812 */ /* 0x000fc600078ec0ff */
[----:B------:R-:W-:Y:S02]  /*06c0*/  DMUL R18, R20, R12 ;  /* 0x0000000c14127228 */ /* 0x000fe40000000000 */
[----:B------:R-:W-:-:S05]  /*06d0*/  VIADD R26, R24, 0xffffffff ;  /* 0xffffffff181a7836 */ /* 0x000fca0000000000 */
[----:B------:R-:W-:Y:S01]  /*06e0*/  ISETP.GT.U32.AND P0, PT, R26, 0x7feffffe, PT ;  /* 0x7feffffe1a00780c */ /* 0x000fe20003f04070 */
[----:B------:R-:W-:Y:S01]  /*06f0*/  VIADD R26, R25, 0xffffffff ;  /* 0xffffffff191a7836 */ /* 0x000fe20000000000 */
[----:B------:R-:W-:-:S04]  /*0700*/  DFMA R22, R18, -R2, R12 ;  /* 0x800000021216722b */ /* 0x000fc8000000000c */
[----:B------:R-:W-:-:S04]  /*0710*/  ISETP.GT.U32.OR P0, PT, R26, 0x7feffffe, P0 ;  /* 0x7feffffe1a00780c */ /* 0x000fc80000704470 */
[----:B------:R-:W-:-:S09]  /*0720*/  DFMA R22, R20, R22, R18 ;  /* 0x000000161416722b */ /* 0x000fd20000000012 */
[----:B------:R-:W-:Y:S05]  /*0730*/  @P0 BRA `(.L_x_15) ;  /* 0x00000000006c0947 */ /* 0x000fea0003800000 */
        /* <DEDUP_REMOVED lines=17> */
[----:B------:R-:W-:Y:S01]  /*0850*/  IMAD.MOV R3, RZ, RZ, -R10 ;  /* 0x000000ffff037224 */ /* 0x000fe200078e0a0a */
[----:B------:R-:W-:Y:S01]  /*0860*/  DMUL.RP R18, R22, R18 ;  /* 0x0000001216127228 */ /* 0x000fe20000008000 */
[----:B------:R-:W-:-:S06]  /*0870*/  IMAD.MOV.U32 R2, RZ, RZ, RZ ;  /* 0x000000ffff027224 */ /* 0x000fcc00078e00ff */
[----:B------:R-:W-:-:S03]  /*0880*/  DFMA R2, R16, -R2, R22 ;  /* 0x800000021002722b */ /* 0x000fc60000000016 */
[----:B------:R-:W-:-:S03]  /*0890*/  LOP3.LUT R9, R19, R9, RZ, 0x3c, !PT ;  /* 0x0000000913097212 */ /* 0x000fc600078e3cff */
[----:B------:R-:W-:-:S04]  /*08a0*/  IADD3 R2, PT, PT, -R10, -0x43300000, RZ ;  /* 0xbcd000000a027810 */ /* 0x000fc80007ffe1ff */
[----:B------:R-:W-:-:S04]  /*08b0*/  FSETP.NEU.AND P0, PT, |R3|, R2, PT ;  /* 0x000000020300720b */ /* 0x000fc80003f0d200 */
[----:B------:R-:W-:Y:S02]  /*08c0*/  FSEL R16, R18, R16, !P0 ;  /* 0x0000001012107208 */ /* 0x000fe40004000000 */
[----:B------:R-:W-:Y:S01]  /*08d0*/  FSEL R17, R9, R17, !P0 ;  /* 0x0000001109117208 */ /* 0x000fe20004000000 */
[----:B------:R-:W-:Y:S06]  /*08e0*/  BRA `(.L_x_16) ;  /* 0x0000000000547947 */ /* 0x000fec0003800000 */
.L_x_15:
        /* <DEDUP_REMOVED lines=16> */
.L_x_18:
[----:B------:R-:W-:Y:S01]  /*09f0*/  LOP3.LUT R17, R9, 0x80000, RZ, 0xfc, !PT ;  /* 0x0008000009117812 */ /* 0x000fe200078efcff */
[----:B------:R-:W-:Y:S01]  /*0a00*/  IMAD.MOV.U32 R16, RZ, RZ, R8 ;  /* 0x000000ffff107224 */ /* 0x000fe200078e0008 */
[----:B------:R-:W-:Y:S06]  /*0a10*/  BRA `(.L_x_16) ;  /* 0x0000000000087947 */ /* 0x000fec0003800000 */
.L_x_17:
[----:B------:R-:W-:Y:S01]  /*0a20*/  LOP3.LUT R17, R11, 0x80000, RZ, 0xfc, !PT ;  /* 0x000800000b117812 */ /* 0x000fe200078efcff */
[----:B------:R-:W-:-:S07]  /*0a30*/  IMAD.MOV.U32 R16, RZ, RZ, R10 ;  /* 0x000000ffff107224 */ /* 0x000fce00078e000a */
.L_x_16:
[----:B------:R-:W-:Y:S05]  /*0a40*/  BSYNC.RECONVERGENT B1 ;  /* 0x0000000000017941 */ /* 0x000fea0003800200 */
.L_x_14:
[----:B------:R-:W-:Y:S02]  /*0a50*/  IMAD.MOV.U32 R2, RZ, RZ, R0 ;  /* 0x000000ffff027224 */ /* 0x000fe400078e0000 */
[----:B------:R-:W-:-:S04]  /*0a60*/  IMAD.MOV.U32 R3, RZ, RZ, 0x0 ;  /* 0x00000000ff037424 */ /* 0x000fc800078e00ff */
[----:B------:R-:W-:Y:S05]  /*0a70*/  RET.REL.NODEC R2 `(_Z16nodiag_normalizePdS_ii) ;  /* 0xfffffff402607950 */ /* 0x000fea0003c3ffff */
.L_x_19:
        /* <DEDUP_REMOVED lines=16> */
.L_x_21:


//--------------------- .nv.shared.reserved.0     --------------------------
	.section	.nv.shared.reserved.0,"aw",@nobits
	.weak		__nv_reservedSMEM_offset_0_alias
	.size		__nv_reservedSMEM_offset_0_alias, 0, 64
	.other		__nv_reservedSMEM_offset_0_alias,@"STO_CUDA_RESERVED_SHARED STV_DEFAULT"
__nv_reservedSMEM_offset_0_alias:
	.zero		0
	.zero		64


//--------------------- .nv.constant0._Z8set_zeroPdS_ii --------------------------
	.section	.nv.constant0._Z8set_zeroPdS_ii,"a",@progbits
	.sectionflags	@""
	.align	4
.nv.constant0._Z8set_zeroPdS_ii:
	.zero		920


//--------------------- .nv.constant0._Z11gaussjordanPdS_ii --------------------------
	.section	.nv.constant0._Z11gaussjordanPdS_ii,"a",@progbits
	.sectionflags	@""
	.align	4
.nv.constant0._Z11gaussjordanPdS_ii:
	.zero		920


//--------------------- .nv.constant0._Z14diag_normalizePdS_ii --------------------------
	.section	.nv.constant0._Z14diag_normalizePdS_ii,"a",@progbits
	.sectionflags	@""
	.align	4
.nv.constant0._Z14diag_normalizePdS_ii:
	.zero		920


//--------------------- .nv.constant0._Z16nodiag_normalizePdS_ii --------------------------
	.section	.nv.constant0._Z16nodiag_normalizePdS_ii,"a",@progbits
	.sectionflags	@""
	.align	4
.nv.constant0._Z16nodiag_normalizePdS_ii:
	.zero		920


//--------------------- SYMBOLS --------------------------

	.type		.nv.reservedSmem.offset0,@object
	.size		.nv.reservedSmem.offset0,0x4
